// auto-generated by cutlass_sweep.gemm — config: {"arch": "sm_90", "cluster_m": 1, "cluster_n": 1, "dtype": "e4m3", "dtype_b": "e4m3", "layout": "nt", "stages": 0, "tile_k": 64, "tile_m": 64, "tile_n": 128}
#include "cutlass/cutlass.h"
#include "cutlass/gemm/collective/collective_builder.hpp"
#include "cutlass/gemm/device/gemm_universal_adapter.h"
#include "cutlass/gemm/kernel/gemm_universal.hpp"
#include "cutlass/epilogue/collective/collective_builder.hpp"

using ElemA = cutlass::float_e4m3_t;
using ElemB = cutlass::float_e4m3_t;
using ElemCD = cutlass::float_e4m3_t;
using Acc  = float;
using TileShape    = cute::Shape<cute::_64, cute::_128, cute::_64>;
using ClusterShape = cute::Shape<cute::_1, cute::_1, cute::_1>;

using CollectiveEpilogue = typename cutlass::epilogue::collective::CollectiveBuilder<
    cutlass::arch::Sm90, cutlass::arch::OpClassTensorOp,
    TileShape, ClusterShape,
    cutlass::epilogue::collective::EpilogueTileAuto,
    Acc, Acc,
    ElemCD, cutlass::layout::RowMajor, 128 / cutlass::sizeof_bits<ElemCD>::value,
    ElemCD, cutlass::layout::RowMajor, 128 / cutlass::sizeof_bits<ElemCD>::value,
    cutlass::epilogue::collective::EpilogueScheduleAuto
  >::CollectiveOp;

using CollectiveMainloop = typename cutlass::gemm::collective::CollectiveBuilder<
    cutlass::arch::Sm90, cutlass::arch::OpClassTensorOp,
    ElemA, cutlass::layout::RowMajor, 128 / cutlass::sizeof_bits<ElemA>::value,
    ElemB, cutlass::layout::ColumnMajor, 128 / cutlass::sizeof_bits<ElemB>::value,
    Acc,
    TileShape, ClusterShape,
    cutlass::gemm::collective::StageCountAutoCarveout<static_cast<int>(sizeof(typename CollectiveEpilogue::SharedStorage))>,
    cutlass::gemm::collective::KernelScheduleAuto
  >::CollectiveOp;

using GemmKernel = cutlass::gemm::kernel::GemmUniversal<
    cute::Shape<int,int,int,int>,
    CollectiveMainloop,
    CollectiveEpilogue
>;
using Gemm = cutlass::gemm::device::GemmUniversalAdapter<GemmKernel>;

// Force the device kernel symbol into the cubin without needing a host main.
auto* _anchor = &cutlass::device_kernel<GemmKernel>;


// ===== COMPILED SASS (sm_90a) =====

	.target	sm_90a

	.elftype	@"ET_EXEC"


//--------------------- .note.nv.tkinfo           --------------------------
	.section	.note.nv.tkinfo,"",@"SHT_NOTE"
	.sectionflags	@"SHF_NOTE_NV_TKINFO"
	.tkinfo
        /*0018*/ 	.word	0x00000002
        /*0030*/ 	.string	""
        /*0030*/ 	.string	"ptxas"
        /*0030*/ 	.string	"Cuda compilation tools, release 13.0, V13.0.88"
        /*0030*/ 	.string	"Build cuda_13.0.r13.0/compiler.36424714_0"
        /*0030*/ 	.string	"-arch sm_90a -m 64 "



//--------------------- .note.nv.cuinfo           --------------------------
	.section	.note.nv.cuinfo,"",@"SHT_NOTE"
	.sectionflags	@"SHF_NOTE_NV_CUINFO"
        /*0018*/ 	.short	0x0002
        /*001a*/ 	.short	0x005a
        /*001c*/ 	.short	0x0082
	.zero		2


//--------------------- .nv.info                  --------------------------
	.section	.nv.info,"",@"SHT_CUDA_INFO"
	.align	4


	//----- nvinfo : EIATTR_REGCOUNT
	.align		4
        /*0000*/ 	.byte	0x04, 0x2f
        /*0002*/ 	.short	(.L_12 - .L_11)
	.align		4
.L_11:
        /*0004*/ 	.word	index@(_ZN7cutlass13device_kernelINS_4gemm6kernel13GemmUniversalIN4cute5tupleIJiiiiEEENS1_10collective13CollectiveMmaINS1_37MainloopSm90TmaGmmaWarpSpecializedFP8ILi18ENS5_IJNS4_1CILi1EEESB_SB_EEENS1_32KernelTmaWarpSpecializedPingpongEEENS5_IJNSA_ILi64EEENSA_ILi128EEESF_EEENS_12float_e4m3_tENS5_IJlSB_lEEESI_SJ_NS4_8TiledMMAINS4_8MMA_AtomIJNS4_4SM904GMMA31MMA_64x128x32_F32E4M3E4M3_SS_TNILNSN_7ScaleInE1ELSP_1EEEEEENS4_6LayoutISC_NS5_IJNSA_ILi0EEEST_ST_EEEEENS5_IJNS4_10UnderscoreESW_SW_EEEEENS4_13SM90_TMA_LOADENS4_14ComposedLayoutINS4_7SwizzleILi2ELi4ELi3EEENS4_18smem_ptr_flag_bitsILi8EEENSS_INS5_IJNSA_ILi8EEESF_EEENS5_IJSF_SB_EEEEEEEvNS4_8identityESZ_S19_vS1A_EENS_8epilogue10collective6detail29Sm90TmaWarpSpecializedAdapterINS1D_15DefaultEpilogueISI_SJ_SJ_NS1C_6thread17LinearCombinationISI_Li1EffLNS1H_9ScaleType4KindE0ELNS_15FloatRoundStyleE2ESI_EENS1_15EpilogueDefaultEEEEEvvEEEEvNT_6ParamsE)
        /*0008*/ 	.word	0x000000a8


	//----- nvinfo : EIATTR_FRAME_SIZE
	.align		4
.L_12:
        /*000c*/ 	.byte	0x04, 0x11
        /*000e*/ 	.short	(.L_14 - .L_13)
	.align		4
.L_13:
        /*0010*/ 	.word	index@(_ZN7cutlass13device_kernelINS_4gemm6kernel13GemmUniversalIN4cute5tupleIJiiiiEEENS1_10collective13CollectiveMmaINS1_37MainloopSm90TmaGmmaWarpSpecializedFP8ILi18ENS5_IJNS4_1CILi1EEESB_SB_EEENS1_32KernelTmaWarpSpecializedPingpongEEENS5_IJNSA_ILi64EEENSA_ILi128EEESF_EEENS_12float_e4m3_tENS5_IJlSB_lEEESI_SJ_NS4_8TiledMMAINS4_8MMA_AtomIJNS4_4SM904GMMA31MMA_64x128x32_F32E4M3E4M3_SS_TNILNSN_7ScaleInE1ELSP_1EEEEEENS4_6LayoutISC_NS5_IJNSA_ILi0EEEST_ST_EEEEENS5_IJNS4_10UnderscoreESW_SW_EEEEENS4_13SM90_TMA_LOADENS4_14ComposedLayoutINS4_7SwizzleILi2ELi4ELi3EEENS4_18smem_ptr_flag_bitsILi8EEENSS_INS5_IJNSA_ILi8EEESF_EEENS5_IJSF_SB_EEEEEEEvNS4_8identityESZ_S19_vS1A_EENS_8epilogue10collective6detail29Sm90TmaWarpSpecializedAdapterINS1D_15DefaultEpilogueISI_SJ_SJ_NS1C_6thread17LinearCombinationISI_Li1EffLNS1H_9ScaleType4KindE0ELNS_15FloatRoundStyleE2ESI_EENS1_15EpilogueDefaultEEEEEvvEEEEvNT_6ParamsE)
        /*0014*/ 	.word	0x00000000


	//----- nvinfo : EIATTR_MIN_STACK_SIZE
	.align		4
.L_14:
        /*0018*/ 	.byte	0x04, 0x12
        /*001a*/ 	.short	(.L_16 - .L_15)
	.align		4
.L_15:
        /*001c*/ 	.word	index@(_ZN7cutlass13device_kernelINS_4gemm6kernel13GemmUniversalIN4cute5tupleIJiiiiEEENS1_10collective13CollectiveMmaINS1_37MainloopSm90TmaGmmaWarpSpecializedFP8ILi18ENS5_IJNS4_1CILi1EEESB_SB_EEENS1_32KernelTmaWarpSpecializedPingpongEEENS5_IJNSA_ILi64EEENSA_ILi128EEESF_EEENS_12float_e4m3_tENS5_IJlSB_lEEESI_SJ_NS4_8TiledMMAINS4_8MMA_AtomIJNS4_4SM904GMMA31MMA_64x128x32_F32E4M3E4M3_SS_TNILNSN_7ScaleInE1ELSP_1EEEEEENS4_6LayoutISC_NS5_IJNSA_ILi0EEEST_ST_EEEEENS5_IJNS4_10UnderscoreESW_SW_EEEEENS4_13SM90_TMA_LOADENS4_14ComposedLayoutINS4_7SwizzleILi2ELi4ELi3EEENS4_18smem_ptr_flag_bitsILi8EEENSS_INS5_IJNSA_ILi8EEESF_EEENS5_IJSF_SB_EEEEEEEvNS4_8identityESZ_S19_vS1A_EENS_8epilogue10collective6detail29Sm90TmaWarpSpecializedAdapterINS1D_15DefaultEpilogueISI_SJ_SJ_NS1C_6thread17LinearCombinationISI_Li1EffLNS1H_9ScaleType4KindE0ELNS_15FloatRoundStyleE2ESI_EENS1_15EpilogueDefaultEEEEEvvEEEEvNT_6ParamsE)
        /*0020*/ 	.word	0x00000000
.L_16:


//--------------------- .nv.compat                --------------------------
	.section	.nv.compat,"",@"SHT_CUDA_COMPAT_INFO"
	.align	4
        /*0000*/ 	.byte	0x02, 0x09, 0x01, 0x00, 0x02, 0x02, 0x04, 0x00, 0x02, 0x05, 0x05, 0x00, 0x03, 0x07, 0x01, 0x01
        /*0010*/ 	.byte	0x02, 0x03, 0x01, 0x00, 0x02, 0x06, 0x01, 0x00, 0x04, 0x0b, 0x08, 0x00, 0x00, 0x00, 0x00, 0x00
        /*0020*/ 	.byte	0x00, 0x00, 0x00, 0x00


//--------------------- .nv.info._ZN7cutlass13device_kernelINS_4gemm6kernel13GemmUniversalIN4cute5tupleIJiiiiEEENS1_10collective13CollectiveMmaINS1_37MainloopSm90TmaGmmaWarpSpecializedFP8ILi18ENS5_IJNS4_1CILi1EEESB_SB_EEENS1_32KernelTmaWarpSpecializedPingpongEEENS5_IJNSA_ILi64EEENSA_ILi128EEESF_EEENS_12float_e4m3_tENS5_IJlSB_lEEESI_SJ_NS4_8TiledMMAINS4_8MMA_AtomIJNS4_4SM904GMMA31MMA_64x128x32_F32E4M3E4M3_SS_TNILNSN_7ScaleInE1ELSP_1EEEEEENS4_6LayoutISC_NS5_IJNSA_ILi0EEEST_ST_EEEEENS5_IJNS4_10UnderscoreESW_SW_EEEEENS4_13SM90_TMA_LOADENS4_14ComposedLayoutINS4_7SwizzleILi2ELi4ELi3EEENS4_18smem_ptr_flag_bitsILi8EEENSS_INS5_IJNSA_ILi8EEESF_EEENS5_IJSF_SB_EEEEEEEvNS4_8identityESZ_S19_vS1A_EENS_8epilogue10collective6detail29Sm90TmaWarpSpecializedAdapterINS1D_15DefaultEpilogueISI_SJ_SJ_NS1C_6thread17LinearCombinationISI_Li1EffLNS1H_9ScaleType4KindE0ELNS_15FloatRoundStyleE2ESI_EENS1_15EpilogueDefaultEEEEEvvEEEEvNT_6ParamsE --------------------------
	.section	.nv.info._ZN7cutlass13device_kernelINS_4gemm6kernel13GemmUniversalIN4cute5tupleIJiiiiEEENS1_10collective13CollectiveMmaINS1_37MainloopSm90TmaGmmaWarpSpecializedFP8ILi18ENS5_IJNS4_1CILi1EEESB_SB_EEENS1_32KernelTmaWarpSpecializedPingpongEEENS5_IJNSA_ILi64EEENSA_ILi128EEESF_EEENS_12float_e4m3_tENS5_IJlSB_lEEESI_SJ_NS4_8TiledMMAINS4_8MMA_AtomIJNS4_4SM904GMMA31MMA_64x128x32_F32E4M3E4M3_SS_TNILNSN_7ScaleInE1ELSP_1EEEEEENS4_6LayoutISC_NS5_IJNSA_ILi0EEEST_ST_EEEEENS5_IJNS4_10UnderscoreESW_SW_EEEEENS4_13SM90_TMA_LOADENS4_14ComposedLayoutINS4_7SwizzleILi2ELi4ELi3EEENS4_18smem_ptr_flag_bitsILi8EEENSS_INS5_IJNSA_ILi8EEESF_EEENS5_IJSF_SB_EEEEEEEvNS4_8identityESZ_S19_vS1A_EENS_8epilogue10collective6detail29Sm90TmaWarpSpecializedAdapterINS1D_15DefaultEpilogueISI_SJ_SJ_NS1C_6thread17LinearCombinationISI_Li1EffLNS1H_9ScaleType4KindE0ELNS_15FloatRoundStyleE2ESI_EENS1_15EpilogueDefaultEEEEEvvEEEEvNT_6ParamsE,"",@"SHT_CUDA_INFO"
	.sectionflags	@""
	.align	4


	//----- nvinfo : EIATTR_CUDA_API_VERSION
	.align		4
        /*0000*/ 	.byte	0x04, 0x37
        /*0002*/ 	.short	(.L_18 - .L_17)
.L_17:
        /*0004*/ 	.word	0x00000082


	//----- nvinfo : EIATTR_KPARAM_INFO
	.align		4
.L_18:
        /*0008*/ 	.byte	0x04, 0x17
        /*000a*/ 	.short	(.L_20 - .L_19)
.L_19:
        /*000c*/ 	.word	0x00000000
        /*0010*/ 	.short	0x0000
        /*0012*/ 	.short	0x0070
        /*0014*/ 	.byte	0x00, 0xf0, 0x01, 0x10


	//----- nvinfo : EIATTR_SPARSE_MMA_MASK
	.align		4
.L_20:
        /*0018*/ 	.byte	0x03, 0x50
        /*001a*/ 	.short	0x0000


	//----- nvinfo : EIATTR_MAXREG_COUNT
	.align		4
        /*001c*/ 	.byte	0x03, 0x1b
        /*001e*/ 	.short	0x00a8


	//----- nvinfo : EIATTR_NUM_BARRIERS
	.align		4
        /*0020*/ 	.byte	0x02, 0x4c
        /*0022*/ 	.byte	0x01
	.zero		1


	//----- nvinfo : EIATTR_MERCURY_ISA_VERSION
	.align		4
        /*0024*/ 	.byte	0x03, 0x5f
        /*0026*/ 	.short	0x0101


	//----- nvinfo : EIATTR_INT_WARP_WIDE_INSTR_OFFSETS
	.align		4
        /*0028*/ 	.byte	0x04, 0x31
        /*002a*/ 	.short	(.L_22 - .L_21)


	//   ....[0]....
.L_21:
        /*002c*/ 	.word	0x00000610


	//   ....[1]....
        /*0030*/ 	.word	0x00000630


	//   ....[2]....
        /*0034*/ 	.word	0x000006b0


	//   ....[3]....
        /*0038*/ 	.word	0x000006c0


	//   ....[4]....
        /*003c*/ 	.word	0x000006d0


	//   ....[5]....
        /*0040*/ 	.word	0x000006f0


	//   ....[6]....
        /*0044*/ 	.word	0x00000740


	//   ....[7]....
        /*0048*/ 	.word	0x00000760


	//----- nvinfo : EIATTR_COOP_GROUP_MASK_REGIDS
	.align		4
.L_22:
        /*004c*/ 	.byte	0x04, 0x29
        /*004e*/ 	.short	(.L_24 - .L_23)


	//   ....[0]....
.L_23:
        /*0050*/ 	.word	0xffffffff


	//   ....[1]....
        /*0054*/ 	.word	0xffffffff


	//   ....[2]....
        /*0058*/ 	.word	0xffffffff


	//   ....[3]....
        /*005c*/ 	.word	0xffffffff


	//   ....[4]....
        /*0060*/ 	.word	0xffffffff


	//   ....[5]....
        /*0064*/ 	.word	0xffffffff


	//----- nvinfo : EIATTR_COOP_GROUP_INSTR_OFFSETS
	.align		4
.L_24:
        /*0068*/ 	.byte	0x04, 0x28
        /*006a*/ 	.short	(.L_26 - .L_25)


	//   ....[0]....
.L_25:
        /*006c*/ 	.word	0x00000060


	//   ....[1]....
        /*0070*/ 	.word	0x00000070


	//   ....[2]....
        /*0074*/ 	.word	0x00000130


	//   ....[3]....
        /*0078*/ 	.word	0x000004b0


	//   ....[4]....
        /*007c*/ 	.word	0x000004f0


	//   ....[5]....
        /*0080*/ 	.word	0x00000530


	//----- nvinfo : EIATTR_REG_RECONFIG
	.align		4
.L_26:
        /*0084*/ 	.byte	0x01, 0x54
	.zero		2


	//----- nvinfo : EIATTR_MBARRIER_INSTR_OFFSETS
	.align		4
        /*0088*/ 	.byte	0x04, 0x39
        /*008a*/ 	.short	(.L_28 - .L_27)


	//   ....[0]....
.L_27:
        /*008c*/ 	.word	0x00000250
        /*0090*/ 	.word	0x000000ff
        /*0094*/ 	.word	0x00000000
        /*0098*/ 	.short	0x0100
        /*009a*/ 	.byte	0x08
	.zero		1


	//   ....[1]....
        /*009c*/ 	.word	0x00000260
        /*00a0*/ 	.word	0x000000ff
        /*00a4*/ 	.word	0x00000090
        /*00a8*/ 	.short	0x0100
        /*00aa*/ 	.byte	0x08
	.zero		1


	//   ....[2]....
        /*00ac*/ 	.word	0x00000270
        /*00b0*/ 	.word	0x000000ff
        /*00b4*/ 	.word	0x00000008
        /*00b8*/ 	.short	0x0100
        /*00ba*/ 	.byte	0x08
	.zero		1


	//   ....[3]....
        /*00bc*/ 	.word	0x00000280
        /*00c0*/ 	.word	0x000000ff
        /*00c4*/ 	.word	0x00000098
        /*00c8*/ 	.short	0x0100
        /*00ca*/ 	.byte	0x08
	.zero		1


	//   ....[4]....
        /*00cc*/ 	.word	0x00000290
        /*00d0*/ 	.word	0x000000ff
        /*00d4*/ 	.word	0x00000010
        /*00d8*/ 	.short	0x0100
        /*00da*/ 	.byte	0x08
	.zero		1


	//   ....[5]....
        /*00dc*/ 	.word	0x000002a0
        /*00e0*/ 	.word	0x000000ff
        /*00e4*/ 	.word	0x000000a0
        /*00e8*/ 	.short	0x0100
        /*00ea*/ 	.byte	0x08
	.zero		1


	//   ....[6]....
        /*00ec*/ 	.word	0x000002b0
        /*00f0*/ 	.word	0x000000ff
        /*00f4*/ 	.word	0x00000018
        /*00f8*/ 	.short	0x0100
        /*00fa*/ 	.byte	0x08
	.zero		1


	//   ....[7]....
        /*00fc*/ 	.word	0x000002c0
        /*0100*/ 	.word	0x000000ff
        /*0104*/ 	.word	0x000000a8
        /*0108*/ 	.short	0x0100
        /*010a*/ 	.byte	0x08
	.zero		1


	//   ....[8]....
        /*010c*/ 	.word	0x000002d0
        /*0110*/ 	.word	0x000000ff
        /*0114*/ 	.word	0x00000020
        /*0118*/ 	.short	0x0100
        /*011a*/ 	.byte	0x08
	.zero		1


	//   ....[9]....
        /*011c*/ 	.word	0x000002e0
        /*0120*/ 	.word	0x000000ff
        /*0124*/ 	.word	0x000000b0
        /*0128*/ 	.short	0x0100
        /*012a*/ 	.byte	0x08
	.zero		1


	//   ....[10]....
        /*012c*/ 	.word	0x000002f0
        /*0130*/ 	.word	0x000000ff
        /*0134*/ 	.word	0x00000028
        /*0138*/ 	.short	0x0100
        /*013a*/ 	.byte	0x08
	.zero		1


	//   ....[11]....
        /*013c*/ 	.word	0x00000300
        /*0140*/ 	.word	0x000000ff
        /*0144*/ 	.word	0x000000b8
        /*0148*/ 	.short	0x0100
        /*014a*/ 	.byte	0x08
	.zero		1


	//   ....[12]....
        /*014c*/ 	.word	0x00000310
        /*0150*/ 	.word	0x000000ff
        /*0154*/ 	.word	0x00000030
        /*0158*/ 	.short	0x0100
        /*015a*/ 	.byte	0x08
	.zero		1


	//   ....[13]....
        /*015c*/ 	.word	0x00000320
        /*0160*/ 	.word	0x000000ff
        /*0164*/ 	.word	0x000000c0
        /*0168*/ 	.short	0x0100
        /*016a*/ 	.byte	0x08
	.zero		1


	//   ....[14]....
        /*016c*/ 	.word	0x00000330
        /*0170*/ 	.word	0x000000ff
        /*0174*/ 	.word	0x00000038
        /*0178*/ 	.short	0x0100
        /*017a*/ 	.byte	0x08
	.zero		1


	//   ....[15]....
        /*017c*/ 	.word	0x00000340
        /*0180*/ 	.word	0x000000ff
        /*0184*/ 	.word	0x000000c8
        /*0188*/ 	.short	0x0100
        /*018a*/ 	.byte	0x08
	.zero		1


	//   ....[16]....
        /*018c*/ 	.word	0x00000350
        /*0190*/ 	.word	0x000000ff
        /*0194*/ 	.word	0x00000040
        /*0198*/ 	.short	0x0100
        /*019a*/ 	.byte	0x08
	.zero		1


	//   ....[17]....
        /*019c*/ 	.word	0x00000360
        /*01a0*/ 	.word	0x000000ff
        /*01a4*/ 	.word	0x000000d0
        /*01a8*/ 	.short	0x0100
        /*01aa*/ 	.byte	0x08
	.zero		1


	//   ....[18]....
        /*01ac*/ 	.word	0x00000370
        /*01b0*/ 	.word	0x000000ff
        /*01b4*/ 	.word	0x00000048
        /*01b8*/ 	.short	0x0100
        /*01ba*/ 	.byte	0x08
	.zero		1


	//   ....[19]....
        /*01bc*/ 	.word	0x00000380
        /*01c0*/ 	.word	0x000000ff
        /*01c4*/ 	.word	0x000000d8
        /*01c8*/ 	.short	0x0100
        /*01ca*/ 	.byte	0x08
	.zero		1


	//   ....[20]....
        /*01cc*/ 	.word	0x00000390
        /*01d0*/ 	.word	0x000000ff
        /*01d4*/ 	.word	0x00000050
        /*01d8*/ 	.short	0x0100
        /*01da*/ 	.byte	0x08
	.zero		1


	//   ....[21]....
        /*01dc*/ 	.word	0x000003a0
        /*01e0*/ 	.word	0x000000ff
        /*01e4*/ 	.word	0x000000e0
        /*01e8*/ 	.short	0x0100
        /*01ea*/ 	.byte	0x08
	.zero		1


	//   ....[22]....
        /*01ec*/ 	.word	0x000003b0
        /*01f0*/ 	.word	0x000000ff
        /*01f4*/ 	.word	0x00000058
        /*01f8*/ 	.short	0x0100
        /*01fa*/ 	.byte	0x08
	.zero		1


	//   ....[23]....
        /*01fc*/ 	.word	0x000003c0
        /*0200*/ 	.word	0x000000ff
        /*0204*/ 	.word	0x000000e8
        /*0208*/ 	.short	0x0100
        /*020a*/ 	.byte	0x08
	.zero		1


	//   ....[24]....
        /*020c*/ 	.word	0x000003d0
        /*0210*/ 	.word	0x000000ff
        /*0214*/ 	.word	0x00000060
        /*0218*/ 	.short	0x0100
        /*021a*/ 	.byte	0x08
	.zero		1


	//   ....[25]....
        /*021c*/ 	.word	0x000003e0
        /*0220*/ 	.word	0x000000ff
        /*0224*/ 	.word	0x000000f0
        /*0228*/ 	.short	0x0100
        /*022a*/ 	.byte	0x08
	.zero		1


	//   ....[26]....
        /*022c*/ 	.word	0x000003f0
        /*0230*/ 	.word	0x000000ff
        /*0234*/ 	.word	0x00000068
        /*0238*/ 	.short	0x0100
        /*023a*/ 	.byte	0x08
	.zero		1


	//   ....[27]....
        /*023c*/ 	.word	0x00000400
        /*0240*/ 	.word	0x000000ff
        /*0244*/ 	.word	0x000000f8
        /*0248*/ 	.short	0x0100
        /*024a*/ 	.byte	0x08
	.zero		1


	//   ....[28]....
        /*024c*/ 	.word	0x00000410
        /*0250*/ 	.word	0x000000ff
        /*0254*/ 	.word	0x00000070
        /*0258*/ 	.short	0x0100
        /*025a*/ 	.byte	0x08
	.zero		1


	//   ....[29]....
        /*025c*/ 	.word	0x00000420
        /*0260*/ 	.word	0x000000ff
        /*0264*/ 	.word	0x00000100
        /*0268*/ 	.short	0x0100
        /*026a*/ 	.byte	0x08
	.zero		1


	//   ....[30]....
        /*026c*/ 	.word	0x00000430
        /*0270*/ 	.word	0x000000ff
        /*0274*/ 	.word	0x00000078
        /*0278*/ 	.short	0x0100
        /*027a*/ 	.byte	0x08
	.zero		1


	//   ....[31]....
        /*027c*/ 	.word	0x00000440
        /*0280*/ 	.word	0x000000ff
        /*0284*/ 	.word	0x00000108
        /*0288*/ 	.short	0x0100
        /*028a*/ 	.byte	0x08
	.zero		1


	//   ....[32]....
        /*028c*/ 	.word	0x00000450
        /*0290*/ 	.word	0x000000ff
        /*0294*/ 	.word	0x00000080
        /*0298*/ 	.short	0x0100
        /*029a*/ 	.byte	0x08
	.zero		1


	//   ....[33]....
        /*029c*/ 	.word	0x00000460
        /*02a0*/ 	.word	0x000000ff
        /*02a4*/ 	.word	0x00000110
        /*02a8*/ 	.short	0x0100
        /*02aa*/ 	.byte	0x08
	.zero		1


	//   ....[34]....
        /*02ac*/ 	.word	0x00000470
        /*02b0*/ 	.word	0x000000ff
        /*02b4*/ 	.word	0x00000088
        /*02b8*/ 	.short	0x0100
        /*02ba*/ 	.byte	0x08
	.zero		1


	//   ....[35]....
        /*02bc*/ 	.word	0x00000480
        /*02c0*/ 	.word	0x000000ff
        /*02c4*/ 	.word	0x00000118
        /*02c8*/ 	.short	0x0100
        /*02ca*/ 	.byte	0x08
	.zero		1


	//   ....[36]....
        /*02cc*/ 	.word	0x000007a0
        /*02d0*/ 	.word	0x000000ff
        /*02d4*/ 	.word	0x00000150
        /*02d8*/ 	.short	0x0100
        /*02da*/ 	.byte	0x08
	.zero		1


	//   ....[37]....
        /*02dc*/ 	.word	0x00000810
        /*02e0*/ 	.word	0x000000ff
        /*02e4*/ 	.word	0x00000158
        /*02e8*/ 	.short	0x0100
        /*02ea*/ 	.byte	0x08
	.zero		1


	//   ....[38]....
        /*02ec*/ 	.word	0x00000830
        /*02f0*/ 	.word	0x000000ff
        /*02f4*/ 	.word	0x00000130
        /*02f8*/ 	.short	0x0100
        /*02fa*/ 	.byte	0x09
	.zero		1


	//   ....[39]....
        /*02fc*/ 	.word	0x00000840
        /*0300*/ 	.word	0x000000ff
        /*0304*/ 	.word	0x00000138
        /*0308*/ 	.short	0x0100
        /*030a*/ 	.byte	0x09
	.zero		1


	//   ....[40]....
        /*030c*/ 	.word	0x00000850
        /*0310*/ 	.word	0x000000ff
        /*0314*/ 	.word	0x00000140
        /*0318*/ 	.short	0x0100
        /*031a*/ 	.byte	0x09
	.zero		1


	//   ....[41]....
        /*031c*/ 	.word	0x00000860
        /*0320*/ 	.word	0x000000ff
        /*0324*/ 	.word	0x00000148
        /*0328*/ 	.short	0x0100
        /*032a*/ 	.byte	0x09
	.zero		1


	//   ....[42]....
        /*032c*/ 	.word	0x00001610
        /*0330*/ 	.word	0x000000ff
        /*0334*/ 	.word	0xfffffff8
        /*0338*/ 	.short	0x010a
        /*033a*/ 	.byte	0x0f
	.zero		1


	//   ....[43]....
        /*033c*/ 	.word	0x00001af0
        /*0340*/ 	.word	0x000000ff
        /*0344*/ 	.word	0x00000000
        /*0348*/ 	.short	0x010a
        /*034a*/ 	.byte	0x06
	.zero		1


	//   ....[44]....
        /*034c*/ 	.word	0x00001b30
        /*0350*/ 	.word	0x000000ff
        /*0354*/ 	.word	0x00000000
        /*0358*/ 	.short	0x010a
        /*035a*/ 	.byte	0x06
	.zero		1


	//   ....[45]....
        /*035c*/ 	.word	0x00002430
        /*0360*/ 	.word	0x000000ff
        /*0364*/ 	.word	0x00000000
        /*0368*/ 	.short	0x010a
        /*036a*/ 	.byte	0x09
	.zero		1


	//   ....[46]....
        /*036c*/ 	.word	0x00002470
        /*0370*/ 	.word	0x000000ff
        /*0374*/ 	.word	0x00000000
        /*0378*/ 	.short	0x010a
        /*037a*/ 	.byte	0x09
	.zero		1


	//   ....[47]....
        /*037c*/ 	.word	0x00002ad0
        /*0380*/ 	.word	0x000000ff
        /*0384*/ 	.word	0x00000000
        /*0388*/ 	.short	0x0101
        /*038a*/ 	.byte	0x08
	.zero		1


	//   ....[48]....
        /*038c*/ 	.word	0x00003040
        /*0390*/ 	.word	0x00000011
        /*0394*/ 	.word	0x00000000
        /*0398*/ 	.short	0x0101
        /*039a*/ 	.byte	0x16
	.zero		1


	//   ....[49]....
        /*039c*/ 	.word	0x00003120
        /*03a0*/ 	.word	0x000000ff
        /*03a4*/ 	.word	0x00000000
        /*03a8*/ 	.short	0x0101
        /*03aa*/ 	.byte	0x08
	.zero		1


	//   ....[50]....
        /*03ac*/ 	.word	0x000031d0
        /*03b0*/ 	.word	0x000000ff
        /*03b4*/ 	.word	0x00000008
        /*03b8*/ 	.short	0x010a
        /*03ba*/ 	.byte	0x0f
	.zero		1


	//   ....[51]....
        /*03bc*/ 	.word	0x00007a70
        /*03c0*/ 	.word	0x00000004
        /*03c4*/ 	.word	0x00000000
        /*03c8*/ 	.short	0x0101
        /*03ca*/ 	.byte	0x16
	.zero		1


	//   ....[52]....
        /*03cc*/ 	.word	0x00008350
        /*03d0*/ 	.word	0x00000013
        /*03d4*/ 	.word	0x00000090
        /*03d8*/ 	.short	0x010a
        /*03da*/ 	.byte	0x3f
	.zero		1


	//   ....[53]....
        /*03dc*/ 	.word	0x000086c0
        /*03e0*/ 	.word	0x0000000a
        /*03e4*/ 	.word	0x00000158
        /*03e8*/ 	.short	0x0101
        /*03ea*/ 	.byte	0x3f
	.zero		1


	//   ....[54]....
        /*03ec*/ 	.word	0x00008e20
        /*03f0*/ 	.word	0x00000005
        /*03f4*/ 	.word	0x00000000
        /*03f8*/ 	.short	0x010a
        /*03fa*/ 	.byte	0x3f
	.zero		1


	//   ....[55]....
        /*03fc*/ 	.word	0x00008ea0
        /*0400*/ 	.word	0x00000007
        /*0404*/ 	.word	0x00000000
        /*0408*/ 	.short	0x010a
        /*040a*/ 	.byte	0x3f
	.zero		1


	//   ....[56]....
        /*040c*/ 	.word	0x00008f30
        /*0410*/ 	.word	0x00000006
        /*0414*/ 	.word	0x00000000
        /*0418*/ 	.short	0x010a
        /*041a*/ 	.byte	0x3f
	.zero		1


	//   ....[57]....
        /*041c*/ 	.word	0x00008fc0
        /*0420*/ 	.word	0x00000009
        /*0424*/ 	.word	0x00000000
        /*0428*/ 	.short	0x010a
        /*042a*/ 	.byte	0x3f
	.zero		1


	//   ....[58]....
        /*042c*/ 	.word	0x00009050
        /*0430*/ 	.word	0x00000006
        /*0434*/ 	.word	0x00000000
        /*0438*/ 	.short	0x010a
        /*043a*/ 	.byte	0x3f
	.zero		1


	//   ....[59]....
        /*043c*/ 	.word	0x000090e0
        /*0440*/ 	.word	0x00000009
        /*0444*/ 	.word	0x00000000
        /*0448*/ 	.short	0x010a
        /*044a*/ 	.byte	0x3f
	.zero		1


	//   ....[60]....
        /*044c*/ 	.word	0x00009170
        /*0450*/ 	.word	0x00000006
        /*0454*/ 	.word	0x00000000
        /*0458*/ 	.short	0x010a
        /*045a*/ 	.byte	0x3f
	.zero		1


	//   ....[61]....
        /*045c*/ 	.word	0x00009200
        /*0460*/ 	.word	0x00000009
        /*0464*/ 	.word	0x00000000
        /*0468*/ 	.short	0x010a
        /*046a*/ 	.byte	0x3f
	.zero		1


	//   ....[62]....
        /*046c*/ 	.word	0x00009290
        /*0470*/ 	.word	0x00000006
        /*0474*/ 	.word	0x00000000
        /*0478*/ 	.short	0x010a
        /*047a*/ 	.byte	0x3f
	.zero		1


	//   ....[63]....
        /*047c*/ 	.word	0x00009320
        /*0480*/ 	.word	0x00000009
        /*0484*/ 	.word	0x00000000
        /*0488*/ 	.short	0x010a
        /*048a*/ 	.byte	0x3f
	.zero		1


	//   ....[64]....
        /*048c*/ 	.word	0x000093b0
        /*0490*/ 	.word	0x00000006
        /*0494*/ 	.word	0x00000000
        /*0498*/ 	.short	0x010a
        /*049a*/ 	.byte	0x3f
	.zero		1


	//   ....[65]....
        /*049c*/ 	.word	0x00009440
        /*04a0*/ 	.word	0x00000009
        /*04a4*/ 	.word	0x00000000
        /*04a8*/ 	.short	0x010a
        /*04aa*/ 	.byte	0x3f
	.zero		1


	//   ....[66]....
        /*04ac*/ 	.word	0x000094d0
        /*04b0*/ 	.word	0x00000006
        /*04b4*/ 	.word	0x00000000
        /*04b8*/ 	.short	0x010a
        /*04ba*/ 	.byte	0x3f
	.zero		1


	//   ....[67]....
        /*04bc*/ 	.word	0x00009560
        /*04c0*/ 	.word	0x00000009
        /*04c4*/ 	.word	0x00000000
        /*04c8*/ 	.short	0x010a
        /*04ca*/ 	.byte	0x3f
	.zero		1


	//   ....[68]....
        /*04cc*/ 	.word	0x000095f0
        /*04d0*/ 	.word	0x00000006
        /*04d4*/ 	.word	0x00000000
        /*04d8*/ 	.short	0x010a
        /*04da*/ 	.byte	0x3f
	.zero		1


	//   ....[69]....
        /*04dc*/ 	.word	0x00009680
        /*04e0*/ 	.word	0x00000009
        /*04e4*/ 	.word	0x00000000
        /*04e8*/ 	.short	0x010a
        /*04ea*/ 	.byte	0x3f
	.zero		1


	//   ....[70]....
        /*04ec*/ 	.word	0x00009710
        /*04f0*/ 	.word	0x00000006
        /*04f4*/ 	.word	0x00000000
        /*04f8*/ 	.short	0x010a
        /*04fa*/ 	.byte	0x3f
	.zero		1


	//   ....[71]....
        /*04fc*/ 	.word	0x000097a0
        /*0500*/ 	.word	0x00000003
        /*0504*/ 	.word	0x00000000
        /*0508*/ 	.short	0x010a
        /*050a*/ 	.byte	0x3f
	.zero		1


	//   ....[72]....
        /*050c*/ 	.word	0x00009810
        /*0510*/ 	.word	0x00000011
        /*0514*/ 	.word	0xfffffff8
        /*0518*/ 	.short	0x010a
        /*051a*/ 	.byte	0x3f
	.zero		1


	//   ....[73]....
        /*051c*/ 	.word	0x00009870
        /*0520*/ 	.word	0x00000011
        /*0524*/ 	.word	0x00000000
        /*0528*/ 	.short	0x010a
        /*052a*/ 	.byte	0x3f
	.zero		1


	//   ....[74]....
        /*052c*/ 	.word	0x000098d0
        /*0530*/ 	.word	0x00000012
        /*0534*/ 	.word	0x00000000
        /*0538*/ 	.short	0x010a
        /*053a*/ 	.byte	0x3f
	.zero		1


	//   ....[75]....
        /*053c*/ 	.word	0x00009930
        /*0540*/ 	.word	0x00000011
        /*0544*/ 	.word	0x00000008
        /*0548*/ 	.short	0x010a
        /*054a*/ 	.byte	0x3f
	.zero		1


	//   ....[76]....
        /*054c*/ 	.word	0x00009a00
        /*0550*/ 	.word	0x00000013
        /*0554*/ 	.word	0x00000090
        /*0558*/ 	.short	0x010a
        /*055a*/ 	.byte	0x3f
	.zero		1


	//   ....[77]....
        /*055c*/ 	.word	0x00009ae0
        /*0560*/ 	.word	0x00000005
        /*0564*/ 	.word	0x00000000
        /*0568*/ 	.short	0x010a
        /*056a*/ 	.byte	0x3f
	.zero		1


	//   ....[78]....
        /*056c*/ 	.word	0x00009b30
        /*0570*/ 	.word	0x00000007
        /*0574*/ 	.word	0x00000000
        /*0578*/ 	.short	0x010a
        /*057a*/ 	.byte	0x3f
	.zero		1


	//   ....[79]....
        /*057c*/ 	.word	0x00009b80
        /*0580*/ 	.word	0x00000006
        /*0584*/ 	.word	0x00000000
        /*0588*/ 	.short	0x010a
        /*058a*/ 	.byte	0x3f
	.zero		1


	//   ....[80]....
        /*058c*/ 	.word	0x00009bd0
        /*0590*/ 	.word	0x00000009
        /*0594*/ 	.word	0x00000000
        /*0598*/ 	.short	0x010a
        /*059a*/ 	.byte	0x3f
	.zero		1


	//   ....[81]....
        /*059c*/ 	.word	0x00009c20
        /*05a0*/ 	.word	0x00000006
        /*05a4*/ 	.word	0x00000000
        /*05a8*/ 	.short	0x010a
        /*05aa*/ 	.byte	0x3f
	.zero		1


	//   ....[82]....
        /*05ac*/ 	.word	0x00009c70
        /*05b0*/ 	.word	0x00000009
        /*05b4*/ 	.word	0x00000000
        /*05b8*/ 	.short	0x010a
        /*05ba*/ 	.byte	0x3f
	.zero		1


	//   ....[83]....
        /*05bc*/ 	.word	0x00009cc0
        /*05c0*/ 	.word	0x00000006
        /*05c4*/ 	.word	0x00000000
        /*05c8*/ 	.short	0x010a
        /*05ca*/ 	.byte	0x3f
	.zero		1


	//   ....[84]....
        /*05cc*/ 	.word	0x00009d10
        /*05d0*/ 	.word	0x00000009
        /*05d4*/ 	.word	0x00000000
        /*05d8*/ 	.short	0x010a
        /*05da*/ 	.byte	0x3f
	.zero		1


	//   ....[85]....
        /*05dc*/ 	.word	0x00009d60
        /*05e0*/ 	.word	0x00000006
        /*05e4*/ 	.word	0x00000000
        /*05e8*/ 	.short	0x010a
        /*05ea*/ 	.byte	0x3f
	.zero		1


	//   ....[86]....
        /*05ec*/ 	.word	0x00009db0
        /*05f0*/ 	.word	0x00000009
        /*05f4*/ 	.word	0x00000000
        /*05f8*/ 	.short	0x010a
        /*05fa*/ 	.byte	0x3f
	.zero		1


	//   ....[87]....
        /*05fc*/ 	.word	0x00009e00
        /*0600*/ 	.word	0x00000006
        /*0604*/ 	.word	0x00000000
        /*0608*/ 	.short	0x010a
        /*060a*/ 	.byte	0x3f
	.zero		1


	//   ....[88]....
        /*060c*/ 	.word	0x00009e50
        /*0610*/ 	.word	0x00000009
        /*0614*/ 	.word	0x00000000
        /*0618*/ 	.short	0x010a
        /*061a*/ 	.byte	0x3f
	.zero		1


	//   ....[89]....
        /*061c*/ 	.word	0x00009ea0
        /*0620*/ 	.word	0x00000006
        /*0624*/ 	.word	0x00000000
        /*0628*/ 	.short	0x010a
        /*062a*/ 	.byte	0x3f
	.zero		1


	//   ....[90]....
        /*062c*/ 	.word	0x00009ef0
        /*0630*/ 	.word	0x00000009
        /*0634*/ 	.word	0x00000000
        /*0638*/ 	.short	0x010a
        /*063a*/ 	.byte	0x3f
	.zero		1


	//   ....[91]....
        /*063c*/ 	.word	0x00009f40
        /*0640*/ 	.word	0x00000006
        /*0644*/ 	.word	0x00000000
        /*0648*/ 	.short	0x010a
        /*064a*/ 	.byte	0x3f
	.zero		1


	//   ....[92]....
        /*064c*/ 	.word	0x00009f90
        /*0650*/ 	.word	0x00000009
        /*0654*/ 	.word	0x00000000
        /*0658*/ 	.short	0x010a
        /*065a*/ 	.byte	0x3f
	.zero		1


	//   ....[93]....
        /*065c*/ 	.word	0x00009fe0
        /*0660*/ 	.word	0x00000006
        /*0664*/ 	.word	0x00000000
        /*0668*/ 	.short	0x010a
        /*066a*/ 	.byte	0x3f
	.zero		1


	//----- nvinfo : EIATTR_NUM_MBARRIERS
	.align		4
.L_28:
        /*066c*/ 	.byte	0x03, 0x38
        /*066e*/ 	.short	0x002a


	//----- nvinfo : EIATTR_EXIT_INSTR_OFFSETS
	.align		4
        /*0670*/ 	.byte	0x04, 0x1c
        /*0672*/ 	.short	(.L_30 - .L_29)


	//   ....[0]....
.L_29:
        /*0674*/ 	.word	0x00001340


	//   ....[1]....
        /*0678*/ 	.word	0x000013a0


	//   ....[2]....
        /*067c*/ 	.word	0x00008080


	//   ....[3]....
        /*0680*/ 	.word	0x000080b0


	//   ....[4]....
        /*0684*/ 	.word	0x000097f0


	//----- nvinfo : EIATTR_MAX_THREADS
	.align		4
.L_30:
        /*0688*/ 	.byte	0x04, 0x05
        /*068a*/ 	.short	(.L_32 - .L_31)
.L_31:
        /*068c*/ 	.word	0x00000180
        /*0690*/ 	.word	0x00000001
        /*0694*/ 	.word	0x00000001


	//----- nvinfo : EIATTR_CRS_STACK_SIZE
	.align		4
.L_32:
        /*0698*/ 	.byte	0x04, 0x1e
        /*069a*/ 	.short	(.L_34 - .L_33)
.L_33:
        /*069c*/ 	.word	0x00000000


	//----- nvinfo : EIATTR_CBANK_PARAM_SIZE
	.align		4
.L_34:
        /*06a0*/ 	.byte	0x03, 0x19
        /*06a2*/ 	.short	0x0470


	//----- nvinfo : EIATTR_PARAM_CBANK
	.align		4
        /*06a4*/ 	.byte	0x04, 0x0a
        /*06a6*/ 	.short	(.L_36 - .L_35)
	.align		4
.L_35:
        /*06a8*/ 	.word	index@(.nv.constant0._ZN7cutlass13device_kernelINS_4gemm6kernel13GemmUniversalIN4cute5tupleIJiiiiEEENS1_10collective13CollectiveMmaINS1_37MainloopSm90TmaGmmaWarpSpecializedFP8ILi18ENS5_IJNS4_1CILi1EEESB_SB_EEENS1_32KernelTmaWarpSpecializedPingpongEEENS5_IJNSA_ILi64EEENSA_ILi128EEESF_EEENS_12float_e4m3_tENS5_IJlSB_lEEESI_SJ_NS4_8TiledMMAINS4_8MMA_AtomIJNS4_4SM904GMMA31MMA_64x128x32_F32E4M3E4M3_SS_TNILNSN_7ScaleInE1ELSP_1EEEEEENS4_6LayoutISC_NS5_IJNSA_ILi0EEEST_ST_EEEEENS5_IJNS4_10UnderscoreESW_SW_EEEEENS4_13SM90_TMA_LOADENS4_14ComposedLayoutINS4_7SwizzleILi2ELi4ELi3EEENS4_18smem_ptr_flag_bitsILi8EEENSS_INS5_IJNSA_ILi8EEESF_EEENS5_IJSF_SB_EEEEEEEvNS4_8identityESZ_S19_vS1A_EENS_8epilogue10collective6detail29Sm90TmaWarpSpecializedAdapterINS1D_15DefaultEpilogueISI_SJ_SJ_NS1C_6thread17LinearCombinationISI_Li1EffLNS1H_9ScaleType4KindE0ELNS_15FloatRoundStyleE2ESI_EENS1_15EpilogueDefaultEEEEEvvEEEEvNT_6ParamsE)
        /*06ac*/ 	.short	0x0210
        /*06ae*/ 	.short	0x0470


	//----- nvinfo : EIATTR_SW_WAR
	.align		4
.L_36:
        /*06b0*/ 	.byte	0x04, 0x36
        /*06b2*/ 	.short	(.L_38 - .L_37)
.L_37:
        /*06b4*/ 	.word	0x00000008
.L_38:


//--------------------- .nv.callgraph             --------------------------
	.section	.nv.callgraph,"",@"SHT_CUDA_CALLGRAPH"
	.align	4
	.sectionentsize	8
	.align		4
        /*0000*/ 	.word	0x00000000
	.align		4
        /*0004*/ 	.word	0xffffffff
	.align		4
        /*0008*/ 	.word	0x00000000
	.align		4
        /*000c*/ 	.word	0xfffffffe
	.align		4
        /*0010*/ 	.word	0x00000000
	.align		4
        /*0014*/ 	.word	0xfffffffd
	.align		4
        /*0018*/ 	.word	0x00000000
	.align		4
        /*001c*/ 	.word	0xfffffffc


//--------------------- .nv.constant4             --------------------------
	.section	.nv.constant4,"a",@progbits
	.align	8
	.align		8
.nv.constant4:
        /*0000*/ 	.dword	_ZN40_INTERNAL_650b32ab_4_k_cu_b8f99293_221374cuda3std3__45__cpo5beginE
	.align		8
        /*0008*/ 	.dword	_ZN40_INTERNAL_650b32ab_4_k_cu_b8f99293_221374cuda3std3__45__cpo3endE
	.align		8
        /*0010*/ 	.dword	_ZN40_INTERNAL_650b32ab_4_k_cu_b8f99293_221374cuda3std3__45__cpo6cbeginE
	.align		8
        /*0018*/ 	.dword	_ZN40_INTERNAL_650b32ab_4_k_cu_b8f99293_221374cuda3std3__45__cpo4cendE
	.align		8
        /*0020*/ 	.dword	_ZN40_INTERNAL_650b32ab_4_k_cu_b8f99293_221374cuda3std3__442_GLOBAL__N__650b32ab_4_k_cu_b8f99293_221376ignoreE
	.align		8
        /*0028*/ 	.dword	_ZN40_INTERNAL_650b32ab_4_k_cu_b8f99293_221374cuda3std3__419piecewise_constructE
	.align		8
        /*0030*/ 	.dword	_ZN40_INTERNAL_650b32ab_4_k_cu_b8f99293_221374cuda3std3__48in_placeE
	.align		8
        /*0038*/ 	.dword	_ZN40_INTERNAL_650b32ab_4_k_cu_b8f99293_221374cuda3std6ranges3__45__cpo4swapE
	.align		8
        /*0040*/ 	.dword	_ZN40_INTERNAL_650b32ab_4_k_cu_b8f99293_221374cuda3std6ranges3__45__cpo9iter_moveE
	.align		8
        /*0048*/ 	.dword	_ZN40_INTERNAL_650b32ab_4_k_cu_b8f99293_221374cute7productE
	.align		8
        /*0050*/ 	.dword	_ZN40_INTERNAL_650b32ab_4_k_cu_b8f99293_221374cute1_E


//--------------------- .text._ZN7cutlass13device_kernelINS_4gemm6kernel13GemmUniversalIN4cute5tupleIJiiiiEEENS1_10collective13CollectiveMmaINS1_37MainloopSm90TmaGmmaWarpSpecializedFP8ILi18ENS5_IJNS4_1CILi1EEESB_SB_EEENS1_32KernelTmaWarpSpecializedPingpongEEENS5_IJNSA_ILi64EEENSA_ILi128EEESF_EEENS_12float_e4m3_tENS5_IJlSB_lEEESI_SJ_NS4_8TiledMMAINS4_8MMA_AtomIJNS4_4SM904GMMA31MMA_64x128x32_F32E4M3E4M3_SS_TNILNSN_7ScaleInE1ELSP_1EEEEEENS4_6LayoutISC_NS5_IJNSA_ILi0EEEST_ST_EEEEENS5_IJNS4_10UnderscoreESW_SW_EEEEENS4_13SM90_TMA_LOADENS4_14ComposedLayoutINS4_7SwizzleILi2ELi4ELi3EEENS4_18smem_ptr_flag_bitsILi8EEENSS_INS5_IJNSA_ILi8EEESF_EEENS5_IJSF_SB_EEEEEEEvNS4_8identityESZ_S19_vS1A_EENS_8epilogue10collective6detail29Sm90TmaWarpSpecializedAdapterINS1D_15DefaultEpilogueISI_SJ_SJ_NS1C_6thread17LinearCombinationISI_Li1EffLNS1H_9ScaleType4KindE0ELNS_15FloatRoundStyleE2ESI_EENS1_15EpilogueDefaultEEEEEvvEEEEvNT_6ParamsE --------------------------
	.section	.text._ZN7cutlass13device_kernelINS_4gemm6kernel13GemmUniversalIN4cute5tupleIJiiiiEEENS1_10collective13CollectiveMmaINS1_37MainloopSm90TmaGmmaWarpSpecializedFP8ILi18ENS5_IJNS4_1CILi1EEESB_SB_EEENS1_32KernelTmaWarpSpecializedPingpongEEENS5_IJNSA_ILi64EEENSA_ILi128EEESF_EEENS_12float_e4m3_tENS5_IJlSB_lEEESI_SJ_NS4_8TiledMMAINS4_8MMA_AtomIJNS4_4SM904GMMA31MMA_64x128x32_F32E4M3E4M3_SS_TNILNSN_7ScaleInE1ELSP_1EEEEEENS4_6LayoutISC_NS5_IJNSA_ILi0EEEST_ST_EEEEENS5_IJNS4_10UnderscoreESW_SW_EEEEENS4_13SM90_TMA_LOADENS4_14ComposedLayoutINS4_7SwizzleILi2ELi4ELi3EEENS4_18smem_ptr_flag_bitsILi8EEENSS_INS5_IJNSA_ILi8EEESF_EEENS5_IJSF_SB_EEEEEEEvNS4_8identityESZ_S19_vS1A_EENS_8epilogue10collective6detail29Sm90TmaWarpSpecializedAdapterINS1D_15DefaultEpilogueISI_SJ_SJ_NS1C_6thread17LinearCombinationISI_Li1EffLNS1H_9ScaleType4KindE0ELNS_15FloatRoundStyleE2ESI_EENS1_15EpilogueDefaultEEEEEvvEEEEvNT_6ParamsE,"ax",@progbits
	.align	128
.text._ZN7cutlass13device_kernelINS_4gemm6kernel13GemmUniversalIN4cute5tupleIJiiiiEEENS1_10collective13CollectiveMmaINS1_37MainloopSm90TmaGmmaWarpSpecializedFP8ILi18ENS5_IJNS4_1CILi1EEESB_SB_EEENS1_32KernelTmaWarpSpecializedPingpongEEENS5_IJNSA_ILi64EEENSA_ILi128EEESF_EEENS_12float_e4m3_tENS5_IJlSB_lEEESI_SJ_NS4_8TiledMMAINS4_8MMA_AtomIJNS4_4SM904GMMA31MMA_64x128x32_F32E4M3E4M3_SS_TNILNSN_7ScaleInE1ELSP_1EEEEEENS4_6LayoutISC_NS5_IJNSA_ILi0EEEST_ST_EEEEENS5_IJNS4_10UnderscoreESW_SW_EEEEENS4_13SM90_TMA_LOADENS4_14ComposedLayoutINS4_7SwizzleILi2ELi4ELi3EEENS4_18smem_ptr_flag_bitsILi8EEENSS_INS5_IJNSA_ILi8EEESF_EEENS5_IJSF_SB_EEEEEEEvNS4_8identityESZ_S19_vS1A_EENS_8epilogue10collective6detail29Sm90TmaWarpSpecializedAdapterINS1D_15DefaultEpilogueISI_SJ_SJ_NS1C_6thread17LinearCombinationISI_Li1EffLNS1H_9ScaleType4KindE0ELNS_15FloatRoundStyleE2ESI_EENS1_15EpilogueDefaultEEEEEvvEEEEvNT_6ParamsE:
        .type           _ZN7cutlass13device_kernelINS_4gemm6kernel13GemmUniversalIN4cute5tupleIJiiiiEEENS1_10collective13CollectiveMmaINS1_37MainloopSm90TmaGmmaWarpSpecializedFP8ILi18ENS5_IJNS4_1CILi1EEESB_SB_EEENS1_32KernelTmaWarpSpecializedPingpongEEENS5_IJNSA_ILi64EEENSA_ILi128EEESF_EEENS_12float_e4m3_tENS5_IJlSB_lEEESI_SJ_NS4_8TiledMMAINS4_8MMA_AtomIJNS4_4SM904GMMA31MMA_64x128x32_F32E4M3E4M3_SS_TNILNSN_7ScaleInE1ELSP_1EEEEEENS4_6LayoutISC_NS5_IJNSA_ILi0EEEST_ST_EEEEENS5_IJNS4_10UnderscoreESW_SW_EEEEENS4_13SM90_TMA_LOADENS4_14ComposedLayoutINS4_7SwizzleILi2ELi4ELi3EEENS4_18smem_ptr_flag_bitsILi8EEENSS_INS5_IJNSA_ILi8EEESF_EEENS5_IJSF_SB_EEEEEEEvNS4_8identityESZ_S19_vS1A_EENS_8epilogue10collective6detail29Sm90TmaWarpSpecializedAdapterINS1D_15DefaultEpilogueISI_SJ_SJ_NS1C_6thread17LinearCombinationISI_Li1EffLNS1H_9ScaleType4KindE0ELNS_15FloatRoundStyleE2ESI_EENS1_15EpilogueDefaultEEEEEvvEEEEvNT_6ParamsE,@function
        .size           _ZN7cutlass13device_kernelINS_4gemm6kernel13GemmUniversalIN4cute5tupleIJiiiiEEENS1_10collective13CollectiveMmaINS1_37MainloopSm90TmaGmmaWarpSpecializedFP8ILi18ENS5_IJNS4_1CILi1EEESB_SB_EEENS1_32KernelTmaWarpSpecializedPingpongEEENS5_IJNSA_ILi64EEENSA_ILi128EEESF_EEENS_12float_e4m3_tENS5_IJlSB_lEEESI_SJ_NS4_8TiledMMAINS4_8MMA_AtomIJNS4_4SM904GMMA31MMA_64x128x32_F32E4M3E4M3_SS_TNILNSN_7ScaleInE1ELSP_1EEEEEENS4_6LayoutISC_NS5_IJNSA_ILi0EEEST_ST_EEEEENS5_IJNS4_10UnderscoreESW_SW_EEEEENS4_13SM90_TMA_LOADENS4_14ComposedLayoutINS4_7SwizzleILi2ELi4ELi3EEENS4_18smem_ptr_flag_bitsILi8EEENSS_INS5_IJNSA_ILi8EEESF_EEENS5_IJSF_SB_EEEEEEEvNS4_8identityESZ_S19_vS1A_EENS_8epilogue10collective6detail29Sm90TmaWarpSpecializedAdapterINS1D_15DefaultEpilogueISI_SJ_SJ_NS1C_6thread17LinearCombinationISI_Li1EffLNS1H_9ScaleType4KindE0ELNS_15FloatRoundStyleE2ESI_EENS1_15EpilogueDefaultEEEEEvvEEEEvNT_6ParamsE,(.L_x_233 - _ZN7cutlass13device_kernelINS_4gemm6kernel13GemmUniversalIN4cute5tupleIJiiiiEEENS1_10collective13CollectiveMmaINS1_37MainloopSm90TmaGmmaWarpSpecializedFP8ILi18ENS5_IJNS4_1CILi1EEESB_SB_EEENS1_32KernelTmaWarpSpecializedPingpongEEENS5_IJNSA_ILi64EEENSA_ILi128EEESF_EEENS_12float_e4m3_tENS5_IJlSB_lEEESI_SJ_NS4_8TiledMMAINS4_8MMA_AtomIJNS4_4SM904GMMA31MMA_64x128x32_F32E4M3E4M3_SS_TNILNSN_7ScaleInE1ELSP_1EEEEEENS4_6LayoutISC_NS5_IJNSA_ILi0EEEST_ST_EEEEENS5_IJNS4_10UnderscoreESW_SW_EEEEENS4_13SM90_TMA_LOADENS4_14ComposedLayoutINS4_7SwizzleILi2ELi4ELi3EEENS4_18smem_ptr_flag_bitsILi8EEENSS_INS5_IJNSA_ILi8EEESF_EEENS5_IJSF_SB_EEEEEEEvNS4_8identityESZ_S19_vS1A_EENS_8epilogue10collective6detail29Sm90TmaWarpSpecializedAdapterINS1D_15DefaultEpilogueISI_SJ_SJ_NS1C_6thread17LinearCombinationISI_Li1EffLNS1H_9ScaleType4KindE0ELNS_15FloatRoundStyleE2ESI_EENS1_15EpilogueDefaultEEEEEvvEEEEvNT_6ParamsE)
        .other          _ZN7cutlass13device_kernelINS_4gemm6kernel13GemmUniversalIN4cute5tupleIJiiiiEEENS1_10collective13CollectiveMmaINS1_37MainloopSm90TmaGmmaWarpSpecializedFP8ILi18ENS5_IJNS4_1CILi1EEESB_SB_EEENS1_32KernelTmaWarpSpecializedPingpongEEENS5_IJNSA_ILi64EEENSA_ILi128EEESF_EEENS_12float_e4m3_tENS5_IJlSB_lEEESI_SJ_NS4_8TiledMMAINS4_8MMA_AtomIJNS4_4SM904GMMA31MMA_64x128x32_F32E4M3E4M3_SS_TNILNSN_7ScaleInE1ELSP_1EEEEEENS4_6LayoutISC_NS5_IJNSA_ILi0EEEST_ST_EEEEENS5_IJNS4_10UnderscoreESW_SW_EEEEENS4_13SM90_TMA_LOADENS4_14ComposedLayoutINS4_7SwizzleILi2ELi4ELi3EEENS4_18smem_ptr_flag_bitsILi8EEENSS_INS5_IJNSA_ILi8EEESF_EEENS5_IJSF_SB_EEEEEEEvNS4_8identityESZ_S19_vS1A_EENS_8epilogue10collective6detail29Sm90TmaWarpSpecializedAdapterINS1D_15DefaultEpilogueISI_SJ_SJ_NS1C_6thread17LinearCombinationISI_Li1EffLNS1H_9ScaleType4KindE0ELNS_15FloatRoundStyleE2ESI_EENS1_15EpilogueDefaultEEEEEvvEEEEvNT_6ParamsE,@"STO_CUDA_ENTRY STV_DEFAULT"
_ZN7cutlass13device_kernelINS_4gemm6kernel13GemmUniversalIN4cute5tupleIJiiiiEEENS1_10collective13CollectiveMmaINS1_37MainloopSm90TmaGmmaWarpSpecializedFP8ILi18ENS5_IJNS4_1CILi1EEESB_SB_EEENS1_32KernelTmaWarpSpecializedPingpongEEENS5_IJNSA_ILi64EEENSA_ILi128EEESF_EEENS_12float_e4m3_tENS5_IJlSB_lEEESI_SJ_NS4_8TiledMMAINS4_8MMA_AtomIJNS4_4SM904GMMA31MMA_64x128x32_F32E4M3E4M3_SS_TNILNSN_7ScaleInE1ELSP_1EEEEEENS4_6LayoutISC_NS5_IJNSA_ILi0EEEST_ST_EEEEENS5_IJNS4_10UnderscoreESW_SW_EEEEENS4_13SM90_TMA_LOADENS4_14ComposedLayoutINS4_7SwizzleILi2ELi4ELi3EEENS4_18smem_ptr_flag_bitsILi8EEENSS_INS5_IJNSA_ILi8EEESF_EEENS5_IJSF_SB_EEEEEEEvNS4_8identityESZ_S19_vS1A_EENS_8epilogue10collective6detail29Sm90TmaWarpSpecializedAdapterINS1D_15DefaultEpilogueISI_SJ_SJ_NS1C_6thread17LinearCombinationISI_Li1EffLNS1H_9ScaleType4KindE0ELNS_15FloatRoundStyleE2ESI_EENS1_15EpilogueDefaultEEEEEvvEEEEvNT_6ParamsE:
[----:B------:R-:W-:Y:S01]  /*0000*/  LDC R1, c[0x0][0x28] ;  /* 0x00000a00ff017b82 */ /* 0x000fe20000000800 */
[----:B------:R-:W0:Y:S01]  /*0010*/  S2R R13, SR_TID.X ;  /* 0x00000000000d7919 */ /* 0x000e220000002100 */
[----:B------:R-:W-:Y:S01]  /*0020*/  ELECT P0, URZ, PT ;  /* 0x00000000003f782f */ /* 0x000fe20003800000 */
[----:B------:R-:W-:Y:S01]  /*0030*/  BSSY B0, `(.L_x_0) ;  /* 0x000000f000007945 */ /* 0x000fe20003800000 */
[--C-:B0-----:R-:W-:Y:S02]  /*0040*/  SHF.R.U32.HI R0, RZ, 0x5, R13.reuse ;  /* 0x00000005ff007819 */ /* 0x101fe4000001160d */
[----:B------:R-:W-:-:S03]  /*0050*/  SHF.R.U32.HI R4, RZ, 0x7, R13 ;  /* 0x00000007ff047819 */ /* 0x000fc6000001160d */
[----:B------:R-:W0:Y:S04]  /*0060*/  SHFL.IDX PT, R2, R0, RZ, 0x1f ;  /* 0x00001fff00027589 */ /* 0x000e2800000e0000 */
[----:B------:R1:W2:Y:S01]  /*0070*/  SHFL.IDX PT, R5, R4, RZ, 0x1f ;  /* 0x00001fff04057589 */ /* 0x0002a200000e0000 */
[----:B0-----:R-:W-:-:S13]  /*0080*/  ISETP.NE.OR P0, PT, R2, RZ, !P0 ;  /* 0x000000ff0200720c */ /* 0x001fda0004705670 */
[----:B-12---:R-:W-:Y:S05]  /*0090*/  @P0 BRA `(.L_x_1) ;  /* 0x0000000000200947 */ /* 0x006fea0003800000 */
[----:B------:R-:W-:Y:S02]  /*00a0*/  ULDC.64 UR4, c[0x0][0x198] ;  /* 0x0000660000047ab9 */ /* 0x000fe40000000a00 */
[----:B------:R-:W-:Y:S02]  /*00b0*/  UIADD3 UR6, UP0, UR4, 0xf0, URZ ;  /* 0x000000f004067890 */ /* 0x000fe4000ff1e03f */
[----:B------:R-:W-:Y:S02]  /*00c0*/  UIADD3 UR4, UP1, UR4, 0x1f0, URZ ;  /* 0x000001f004047890 */ /* 0x000fe4000ff3e03f */
[----:B------:R-:W-:Y:S02]  /*00d0*/  UIADD3.X UR7, URZ, UR5, URZ, UP0, !UPT ;  /* 0x000000053f077290 */ /* 0x000fe400087fe43f */
[----:B------:R-:W-:-:S07]  /*00e0*/  UIADD3.X UR5, URZ, UR5, URZ, UP1, !UPT ;  /* 0x000000053f057290 */ /* 0x000fce0008ffe43f */
[----:B------:R0:W-:Y:S02]  /*00f0*/  UTMACCTL.PF [UR6] ;  /* 0x00000000060079b9 */ /* 0x0001e40008040000 */
[----:B------:R0:W-:Y:S02]  /*0100*/  UTMACCTL.PF [UR4] ;  /* 0x00000000040079b9 */ /* 0x0001e40008040000 */
[----:B0-----:R-:W-:Y:S01]  /*0110*/  NOP ;  /* 0x0000000000007918 */ /* 0x001fe20000000000 */
.L_x_1:
[----:B------:R-:W-:Y:S05]  /*0120*/  BSYNC B0 ;  /* 0x0000000000007941 */ /* 0x000fea0003800000 */
.L_x_0:
[----:B------:R-:W0:Y:S02]  /*0130*/  SHFL.IDX PT, R3, R0, RZ, 0x1f ;  /* 0x00001fff00037589 */ /* 0x000e2400000e0000 */
[----:B0-----:R-:W-:-:S13]  /*0140*/  ISETP.NE.AND P0, PT, R3, RZ, PT ;  /* 0x000000ff0300720c */ /* 0x001fda0003f05270 */
[----:B------:R-:W-:Y:S05]  /*0150*/  @P0 BRA `(.L_x_2) ;  /* 0x0000000000d40947 */ /* 0x000fea0003800000 */
[----:B------:R-:W-:Y:S01]  /*0160*/  ELECT P0, URZ, PT ;  /* 0x00000000003f782f */ /* 0x000fe20003800000 */
[----:B------:R-:W-:-:S12]  /*0170*/  BSSY B0, `(.L_x_2) ;  /* 0x0000033000007945 */ /* 0x000fd80003800000 */
[----:B------:R-:W-:Y:S05]  /*0180*/  @!P0 BRA `(.L_x_3) ;  /* 0x0000000000c48947 */ /* 0x000fea0003800000 */
[----:B------:R-:W0:Y:S01]  /*0190*/  S2UR UR8, SR_CgaCtaId ;  /* 0x00000000000879c3 */ /* 0x000e220000008800 */
[----:B------:R-:W-:Y:S01]  /*01a0*/  UMOV UR4, 0x400 ;  /* 0x0000040000047882 */ /* 0x000fe20000000000 */
[----:B------:R-:W-:Y:S01]  /*01b0*/  UMOV UR5, 0x1 ;  /* 0x0000000100057882 */ /* 0x000fe20000000000 */
[----:B------:R-:W-:Y:S02]  /*01c0*/  UMOV UR6, 0x80 ;  /* 0x0000008000067882 */ /* 0x000fe40000000000 */
[----:B------:R-:W-:-:S04]  /*01d0*/  UIADD3 UR6, -UR6, 0x100000, URZ ;  /* 0x0010000006067890 */ /* 0x000fc8000fffe13f */
[----:B------:R-:W-:Y:S02]  /*01e0*/  USHF.L.U32 UR7, UR6, 0xb, URZ ;  /* 0x0000000b06077899 */ /* 0x000fe4000800063f */
[----:B------:R-:W-:Y:S02]  /*01f0*/  USHF.L.U32 UR6, UR6, 0x1, URZ ;  /* 0x0000000106067899 */ /* 0x000fe4000800063f */
[----:B0-----:R-:W-:Y:S02]  /*0200*/  ULEA UR8, UR8, UR4, 0x18 ;  /* 0x0000000408087291 */ /* 0x001fe4000f8ec03f */
[----:B------:R-:W-:-:S04]  /*0210*/  UIADD3 UR4, -UR5, 0x100000, URZ ;  /* 0x0010000005047890 */ /* 0x000fc8000fffe13f */
[----:B------:R-:W-:Y:S02]  /*0220*/  USHF.L.U32 UR5, UR4, 0xb, URZ ;  /* 0x0000000b04057899 */ /* 0x000fe4000800063f */
[----:B------:R-:W-:Y:S01]  /*0230*/  USHF.L.U32 UR4, UR4, 0x1, URZ ;  /* 0x0000000104047899 */ /* 0x000fe2000800063f */
[----:B------:R-:W0:Y:S11]  /*0240*/  FENCE.VIEW.ASYNC.S ;  /* 0x00000000000073c6 */ /* 0x000e360000000000 */
[----:B0-----:R0:W1:Y:S01]  /*0250*/  SYNCS.EXCH.64 URZ, [UR8], UR4 ;  /* 0x00000004083f75b2 */ /* 0x0010620008000100 */
[----:B------:R0:W2:Y:S01]  /*0260*/  SYNCS.EXCH.64 URZ, [UR8+0x90], UR6 ;  /* 0x00009006083f75b2 */ /* 0x0000a20008000100 */
[----:B------:R0:W3:Y:S01]  /*0270*/  SYNCS.EXCH.64 URZ, [UR8+0x8], UR4 ;  /* 0x00000804083f75b2 */ /* 0x0000e20008000100 */
[----:B------:R0:W4:Y:S01]  /*0280*/  SYNCS.EXCH.64 URZ, [UR8+0x98], UR6 ;  /* 0x00009806083f75b2 */ /* 0x0001220008000100 */
[----:B------:R0:W0:Y:S01]  /*0290*/  SYNCS.EXCH.64 URZ, [UR8+0x10], UR4 ;  /* 0x00001004083f75b2 */ /* 0x0000220008000100 */
        /* <DEDUP_REMOVED lines=31> */
[----:B-1234-:R-:W-:Y:S01]  /*0490*/  NOP ;  /* 0x0000000000007918 */ /* 0x01efe20000000000 */
.L_x_3:
[----:B0-----:R-:W-:Y:S05]  /*04a0*/  BSYNC B0 ;  /* 0x0000000000007941 */ /* 0x001fea0003800000 */
.L_x_2:
[----:B------:R-:W0:Y:S01]  /*04b0*/  SHFL.IDX PT, R6, R0, RZ, 0x1f ;  /* 0x00001fff00067589 */ /* 0x000e2200000e0000 */
[----:B------:R-:W-:Y:S01]  /*04c0*/  ELECT P0, URZ, PT ;  /* 0x00000000003f782f */ /* 0x000fe20003800000 */
[----:B------:R-:W-:Y:S01]  /*04d0*/  NOP ;  /* 0x0000000000007918 */ /* 0x000fe20000000000 */
[----:B------:R-:W-:Y:S01]  /*04e0*/  ELECT P1, URZ, PT ;  /* 0x00000000003f782f */ /* 0x000fe20003820000 */
[----:B------:R1:W2:Y:S01]  /*04f0*/  SHFL.IDX PT, R3, R0, RZ, 0x1f ;  /* 0x00001fff00037589 */ /* 0x0002a200000e0000 */
[----:B------:R-:W-:Y:S01]  /*0500*/  UMOV UR4, 0x20 ;  /* 0x0000002000047882 */ /* 0x000fe20000000000 */
[----:B------:R-:W-:Y:S01]  /*0510*/  UMOV UR11, 0x80 ;  /* 0x00000080000b7882 */ /* 0x000fe20000000000 */
[----:B------:R-:W-:Y:S01]  /*0520*/  NOP ;  /* 0x0000000000007918 */ /* 0x000fe20000000000 */
[----:B------:R-:W3:Y:S01]  /*0530*/  SHFL.IDX PT, R4, R4, RZ, 0x1f ;  /* 0x00001fff04047589 */ /* 0x000ee200000e0000 */
[C---:B------:R-:W-:Y:S01]  /*0540*/  VIADD R33, R5.reuse, 0xffffffff ;  /* 0xffffffff05217836 */ /* 0x040fe20000000000 */
[----:B------:R-:W-:Y:S01]  /*0550*/  ULDC.64 UR18, c[0x0][0x208] ;  /* 0x0000820000127ab9 */ /* 0x000fe20000000a00 */
[----:B------:R-:W-:-:S02]  /*0560*/  ISETP.NE.AND P3, PT, R5, RZ, PT ;  /* 0x000000ff0500720c */ /* 0x000fc40003f65270 */
[----:B-1----:R-:W-:Y:S02]  /*0570*/  SHF.R.S32.HI R0, RZ, 0x1f, R13 ;  /* 0x0000001fff007819 */ /* 0x002fe4000001140d */
[----:B------:R-:W-:Y:S02]  /*0580*/  ISETP.GE.U32.AND P2, PT, R33, 0x2, PT ;  /* 0x000000022100780c */ /* 0x000fe40003f46070 */
[----:B------:R-:W-:-:S04]  /*0590*/  LEA.HI R0, R0, R13, RZ, 0x7 ;  /* 0x0000000d00007211 */ /* 0x000fc800078f38ff */
[----:B------:R-:W-:Y:S02]  /*05a0*/  LOP3.LUT R0, R0, 0xffffff80, RZ, 0xc0, !PT ;  /* 0xffffff8000007812 */ /* 0x000fe400078ec0ff */
[----:B0-----:R-:W-:-:S03]  /*05b0*/  ISETP.NE.OR P0, PT, R6, RZ, !P0 ;  /* 0x000000ff0600720c */ /* 0x001fc60004705670 */
[----:B------:R-:W-:Y:S01]  /*05c0*/  IMAD.IADD R11, R13, 0x1, -R0 ;  /* 0x000000010d0b7824 */ /* 0x000fe200078e0a00 */
[----:B--2---:R-:W-:Y:S02]  /*05d0*/  ISETP.NE.OR P1, PT, R3, RZ, !P1 ;  /* 0x000000ff0300720c */ /* 0x004fe40004f25670 */
[----:B------:R-:W-:Y:S02]  /*05e0*/  SHF.R.S32.HI R3, RZ, 0x1f, R2 ;  /* 0x0000001fff037819 */ /* 0x000fe40000011402 */
[----:B---3--:R-:W-:Y:S02]  /*05f0*/  R2UR UR15, R4 ;  /* 0x00000000040f72ca */ /* 0x008fe400000e0000 */
[----:B------:R-:W-:-:S03]  /*0600*/  LEA.HI R3, R3, R2, RZ, 0x2 ;  /* 0x0000000203037211 */ /* 0x000fc600078f10ff */
[----:B------:R-:W-:Y:S01]  /*0610*/  VOTEU.ALL UP0, P0 ;  /* 0x00000000003f7886 */ /* 0x000fe20000000000 */
[----:B------:R-:W-:-:S03]  /*0620*/  LOP3.LUT R3, R3, 0xfffffffc, RZ, 0xc0, !PT ;  /* 0xfffffffc03037812 */ /* 0x000fc600078ec0ff */
[----:B------:R-:W-:Y:S01]  /*0630*/  VOTEU.ALL UP1, P1 ;  /* 0x00000000003f7886 */ /* 0x000fe20000820000 */
[----:B------:R-:W0:Y:S01]  /*0640*/  @!UP0 S2UR UR7, SR_CgaCtaId ;  /* 0x00000000000789c3 */ /* 0x000e220000008800 */
[----:B------:R-:W-:Y:S01]  /*0650*/  @!UP0 UMOV UR6, 0x400 ;  /* 0x0000040000068882 */ /* 0x000fe20000000000 */
[----:B------:R-:W-:-:S04]  /*0660*/  @!UP0 UIADD3 UR4, -UR4, 0x100000, URZ ;  /* 0x0010000004048890 */ /* 0x000fc8000fffe13f */
[----:B------:R-:W-:Y:S02]  /*0670*/  @!UP0 USHF.L.U32 UR5, UR4, 0xb, URZ ;  /* 0x0000000b04058899 */ /* 0x000fe4000800063f */
[----:B------:R-:W-:Y:S01]  /*0680*/  @!UP0 USHF.L.U32 UR4, UR4, 0x1, URZ ;  /* 0x0000000104048899 */ /* 0x000fe2000800063f */
[----:B------:R-:W-:Y:S01]  /*0690*/  IMAD.IADD R20, R2, 0x1, -R3 ;  /* 0x0000000102147824 */ /* 0x000fe200078e0a03 */
[----:B------:R-:W-:Y:S01]  /*06a0*/  @!UP1 UMOV UR9, 0x400 ;  /* 0x0000040000099882 */ /* 0x000fe20000000000 */
[----:B------:R-:W-:Y:S01]  /*06b0*/  VOTEU.ALL UP2, P1 ;  /* 0x00000000003f7886 */ /* 0x000fe20000840000 */
[----:B------:R-:W-:Y:S01]  /*06c0*/  VOTEU.ALL UP3, P1 ;  /* 0x00000000003f7886 */ /* 0x000fe20000860000 */
[----:B------:R-:W-:Y:S01]  /*06d0*/  VOTEU.ALL UP4, P1 ;  /* 0x00000000003f7886 */ /* 0x000fe20000880000 */
[----:B------:R-:W1:Y:S01]  /*06e0*/  @!UP1 S2UR UR10, SR_CgaCtaId ;  /* 0x00000000000a99c3 */ /* 0x000e620000008800 */
[----:B------:R-:W-:Y:S01]  /*06f0*/  VOTEU.ALL UP5, P1 ;  /* 0x00000000003f7886 */ /* 0x000fe200008a0000 */
[----:B0-----:R-:W-:-:S02]  /*0700*/  @!UP0 ULEA UR8, UR7, UR6, 0x18 ;  /* 0x0000000607088291 */ /* 0x001fc4000f8ec03f */
[----:B------:R-:W-:-:S04]  /*0710*/  @!UP1 UIADD3 UR6, -UR11, 0x100000, URZ ;  /* 0x001000000b069890 */ /* 0x000fc8000fffe13f */
[----:B------:R-:W-:Y:S02]  /*0720*/  @!UP1 USHF.L.U32 UR7, UR6, 0xb, URZ ;  /* 0x0000000b06079899 */ /* 0x000fe4000800063f */
[----:B------:R-:W-:Y:S01]  /*0730*/  @!UP1 USHF.L.U32 UR6, UR6, 0x1, URZ ;  /* 0x0000000106069899 */ /* 0x000fe2000800063f */
[----:B------:R-:W-:Y:S01]  /*0740*/  VOTEU.ALL UP0, P0 ;  /* 0x00000000003f7886 */ /* 0x000fe20000000000 */
[----:B-1----:R-:W-:Y:S01]  /*0750*/  @!UP1 ULEA UR9, UR10, UR9, 0x18 ;  /* 0x000000090a099291 */ /* 0x002fe2000f8ec03f */
[----:B------:R-:W-:Y:S02]  /*0760*/  VOTEU.ALL UP1, P0 ;  /* 0x00000000003f7886 */ /* 0x000fe40000020000 */
[----:B------:R-:W-:Y:S01]  /*0770*/  ULDC.64 UR10, c[0x0][0x598] ;  /* 0x00016600000a7ab9 */ /* 0x000fe20000000a00 */
[----:B------:R-:W-:Y:S01]  /*0780*/  ISETP.NE.AND P0, PT, R20, 0x3, PT ;  /* 0x000000031400780c */ /* 0x000fe20003f05270 */
[----:B------:R-:W0:Y:S02]  /*0790*/  FENCE.VIEW.ASYNC.S ;  /* 0x00000000000073c6 */ /* 0x000e240000000000 */
[----:B0-----:R0:W1:Y:S01]  /*07a0*/  @!UP0 SYNCS.EXCH.64 URZ, [UR8+0x150], UR4 ;  /* 0x00015004083f85b2 */ /* 0x0010620008000100 */
[----:B------:R-:W-:-:S02]  /*07b0*/  ISETP.NE.U32.AND P1, PT, RZ, UR10, PT ;  /* 0x0000000aff007c0c */ /* 0x000fc4000bf25070 */
[----:B------:R-:W-:Y:S02]  /*07c0*/  ISETP.EQ.OR P0, PT, R20, RZ, !P0 ;  /* 0x000000ff1400720c */ /* 0x000fe40004702670 */
[----:B------:R-:W-:Y:S02]  /*07d0*/  ISETP.NE.AND.EX P1, PT, RZ, UR11, PT, P1 ;  /* 0x0000000bff007c0c */ /* 0x000fe4000bf25310 */
[----:B------:R-:W-:-:S04]  /*07e0*/  ISETP.EQ.AND P0, PT, R5, RZ, P0 ;  /* 0x000000ff0500720c */ /* 0x000fc80000702270 */
[----:B------:R-:W-:-:S04]  /*07f0*/  SEL R7, RZ, 0x1, !P0 ;  /* 0x00000001ff077807 */ /* 0x000fc80004000000 */
[----:B------:R-:W-:Y:S01]  /*0800*/  SEL R7, R7, 0x2, P2 ;  /* 0x0000000207077807 */ /* 0x000fe20001000000 */
[----:B------:R0:W1:Y:S01]  /*0810*/  @!UP1 SYNCS.EXCH.64 URZ, [UR8+0x158], UR4 ;  /* 0x00015804083f95b2 */ /* 0x0000620008000100 */
[----:B------:R-:W-:Y:S01]  /*0820*/  NOP ;  /* 0x0000000000007918 */ /* 0x000fe20000000000 */
[----:B------:R0:W1:Y:S01]  /*0830*/  @!UP2 SYNCS.EXCH.64 URZ, [UR9+0x130], UR6 ;  /* 0x00013006093fa5b2 */ /* 0x0000620008000100 */
[----:B------:R0:W1:Y:S01]  /*0840*/  @!UP3 SYNCS.EXCH.64 URZ, [UR9+0x138], UR6 ;  /* 0x00013806093fb5b2 */ /* 0x0000620008000100 */
[----:B------:R0:W1:Y:S01]  /*0850*/  @!UP4 SYNCS.EXCH.64 URZ, [UR9+0x140], UR6 ;  /* 0x00014006093fc5b2 */ /* 0x0000620008000100 */
[----:B------:R0:W1:Y:S01]  /*0860*/  @!UP5 SYNCS.EXCH.64 URZ, [UR9+0x148], UR6 ;  /* 0x00014806093fd5b2 */ /* 0x0000620008000100 */
[----:B------:R-:W-:Y:S01]  /*0870*/  NOP ;  /* 0x0000000000007918 */ /* 0x000fe20000000000 */
[----:B-1----:R-:W-:Y:S06]  /*0880*/  BAR.SYNC.DEFER_BLOCKING 0x0 ;  /* 0x0000000000007b1d */ /* 0x002fec0000010000 */
[----:B0-----:R-:W-:Y:S05]  /*0890*/  @!P1 BRA `(.L_x_4) ;  /* 0x00000000001c9947 */ /* 0x001fea0003800000 */
[----:B------:R-:W0:Y:S02]  /*08a0*/  LDC.64 R2, c[0x0][0x598] ;  /* 0x00016600ff027b82 */ /* 0x000e240000000a00 */
[----:B0-----:R-:W2:Y:S02]  /*08b0*/  LDG.E.64 R2, desc[UR18][R2.64] ;  /* 0x0000001202027981 */ /* 0x001ea4000c1e1b00 */
[----:B--2---:R-:W-:-:S04]  /*08c0*/  ISETP.NE.U32.AND P0, PT, R2, RZ, PT ;  /* 0x000000ff0200720c */ /* 0x004fc80003f05070 */
[----:B------:R-:W-:-:S13]  /*08d0*/  ISETP.NE.AND.EX P0, PT, R3, RZ, PT, P0 ;  /* 0x000000ff0300720c */ /* 0x000fda0003f05300 */
[----:B------:R-:W-:Y:S05]  /*08e0*/  @!P0 BRA `(.L_x_4) ;  /* 0x0000000000088947 */ /* 0x000fea0003800000 */
[----:B------:R2:W5:Y:S01]  /*08f0*/  LD.E R10, desc[UR18][R2.64] ;  /* 0x00000012020a7980 */ /* 0x000562000c101900 */
[----:B------:R-:W-:Y:S05]  /*0900*/  BRA `(.L_x_5) ;  /* 0x0000000000207947 */ /* 0x000fea0003800000 */
.L_x_4:
[----:B------:R-:W-:Y:S02]  /*0910*/  ULDC.64 UR4, c[0x0][0x588] ;  /* 0x0001620000047ab9 */ /* 0x000fe40000000a00 */
[----:B------:R-:W-:-:S04]  /*0920*/  ISETP.NE.U32.AND P0, PT, RZ, UR4, PT ;  /* 0x00000004ff007c0c */ /* 0x000fc8000bf05070 */
[----:B------:R-:W-:-:S13]  /*0930*/  ISETP.NE.AND.EX P0, PT, RZ, UR5, PT, P0 ;  /* 0x00000005ff007c0c */ /* 0x000fda000bf05300 */
[----:B------:R-:W-:Y:S05]  /*0940*/  @!P0 BRA `(.L_x_6) ;  /* 0x00000000000c8947 */ /* 0x000fea0003800000 */
[----:B------:R-:W0:Y:S02]  /*0950*/  LDC.64 R2, c[0x0][0x588] ;  /* 0x00016200ff027b82 */ /* 0x000e240000000a00 */
[----:B0-----:R0:W5:Y:S01]  /*0960*/  LDG.E R10, desc[UR18][R2.64] ;  /* 0x00000012020a7981 */ /* 0x001162000c1e1900 */
[----:B------:R-:W-:Y:S05]  /*0970*/  BRA `(.L_x_5) ;  /* 0x0000000000047947 */ /* 0x000fea0003800000 */
.L_x_6:
[----:B------:R-:W1:Y:S02]  /*0980*/  LDC R10, c[0x0][0x580] ;  /* 0x00016000ff0a7b82 */ /* 0x000e640000000800 */
.L_x_5:
[----:B------:R-:W-:Y:S02]  /*0990*/  ULDC.64 UR4, c[0x0][0x5a0] ;  /* 0x0001680000047ab9 */ /* 0x000fe40000000a00 */
[----:B------:R-:W-:-:S04]  /*09a0*/  ISETP.NE.U32.AND P0, PT, RZ, UR4, PT ;  /* 0x00000004ff007c0c */ /* 0x000fc8000bf05070 */
[----:B------:R-:W-:-:S13]  /*09b0*/  ISETP.NE.AND.EX P0, PT, RZ, UR5, PT, P0 ;  /* 0x00000005ff007c0c */ /* 0x000fda000bf05300 */
[----:B------:R-:W-:Y:S05]  /*09c0*/  @!P0 BRA `(.L_x_7) ;  /* 0x00000000001c8947 */ /* 0x000fea0003800000 */
[----:B0-2---:R-:W0:Y:S02]  /*09d0*/  LDC.64 R2, c[0x0][0x5a0] ;  /* 0x00016800ff027b82 */ /* 0x005e240000000a00 */
[----:B0-----:R-:W2:Y:S02]  /*09e0*/  LDG.E.64 R2, desc[UR18][R2.64] ;  /* 0x0000001202027981 */ /* 0x001ea4000c1e1b00 */
[----:B--2---:R-:W-:-:S04]  /*09f0*/  ISETP.NE.U32.AND P0, PT, R2, RZ, PT ;  /* 0x000000ff0200720c */ /* 0x004fc80003f05070 */
[----:B------:R-:W-:-:S13]  /*0a00*/  ISETP.NE.AND.EX P0, PT, R3, RZ, PT, P0 ;  /* 0x000000ff0300720c */ /* 0x000fda0003f05300 */
[----:B------:R-:W-:Y:S05]  /*0a10*/  @!P0 BRA `(.L_x_7) ;  /* 0x0000000000088947 */ /* 0x000fea0003800000 */
[----:B------:R0:W5:Y:S01]  /*0a20*/  LD.E R12, desc[UR18][R2.64] ;  /* 0x00000012020c7980 */ /* 0x000162000c101900 */
[----:B------:R-:W-:Y:S05]  /*0a30*/  BRA `(.L_x_8) ;  /* 0x0000000000207947 */ /* 0x000fea0003800000 */
.L_x_7:
[----:B------:R-:W-:Y:S02]  /*0a40*/  ULDC.64 UR4, c[0x0][0x590] ;  /* 0x0001640000047ab9 */ /* 0x000fe40000000a00 */
[----:B------:R-:W-:-:S04]  /*0a50*/  ISETP.NE.U32.AND P0, PT, RZ, UR4, PT ;  /* 0x00000004ff007c0c */ /* 0x000fc8000bf05070 */
[----:B------:R-:W-:-:S13]  /*0a60*/  ISETP.NE.AND.EX P0, PT, RZ, UR5, PT, P0 ;  /* 0x00000005ff007c0c */ /* 0x000fda000bf05300 */
[----:B------:R-:W-:Y:S05]  /*0a70*/  @!P0 BRA `(.L_x_9) ;  /* 0x00000000000c8947 */ /* 0x000fea0003800000 */
[----:B0-2---:R-:W0:Y:S02]  /*0a80*/  LDC.64 R2, c[0x0][0x590] ;  /* 0x00016400ff027b82 */ /* 0x005e240000000a00 */
[----:B0-----:R4:W5:Y:S01]  /*0a90*/  LDG.E R12, desc[UR18][R2.64] ;  /* 0x00000012020c7981 */ /* 0x001962000c1e1900 */
[----:B------:R-:W-:Y:S05]  /*0aa0*/  BRA `(.L_x_8) ;  /* 0x0000000000047947 */ /* 0x000fea0003800000 */
.L_x_9:
[----:B------:R-:W3:Y:S02]  /*0ab0*/  LDC R12, c[0x0][0x584] ;  /* 0x00016100ff0c7b82 */ /* 0x000ee40000000800 */
.L_x_8:
[----:B------:R-:W1:Y:S01]  /*0ac0*/  LDC R0, c[0x0][0x65c] ;  /* 0x00019700ff007b82 */ /* 0x000e620000000800 */
[----:B------:R-:W0:Y:S01]  /*0ad0*/  S2R R21, SR_CTAID.Y ;  /* 0x0000000000157919 */ /* 0x000e220000002600 */
[----:B------:R-:W-:Y:S01]  /*0ae0*/  ULDC UR8, c[0x0][0x28c] ;  /* 0x0000a30000087ab9 */ /* 0x000fe20000000800 */
[----:B------:R-:W-:Y:S01]  /*0af0*/  ISETP.NE.AND P0, PT, R5, 0x2, PT ;  /* 0x000000020500780c */ /* 0x000fe20003f05270 */
[----:B------:R-:W-:Y:S01]  /*0b00*/  UIADD3 UR8, UR8, 0x3f, URZ ;  /* 0x0000003f08087890 */ /* 0x000fe2000fffe03f */
[----:B------:R-:W3:Y:S01]  /*0b10*/  S2R R14, SR_CTAID.X ;  /* 0x00000000000e7919 */ /* 0x000ee20000002500 */
[----:B------:R-:W-:Y:S01]  /*0b20*/  UMOV UR5, URZ ;  /* 0x0000003f00057c82 */ /* 0x000fe20008000000 */
[----:B------:R-:W-:Y:S01]  /*0b30*/  UMOV UR4, URZ ;  /* 0x0000003f00047c82 */ /* 0x000fe20008000000 */
[----:B------:R-:W-:-:S04]  /*0b40*/  USHF.R.S32.HI UR9, URZ, 0x1f, UR8 ;  /* 0x0000001f3f097899 */ /* 0x000fc80008011408 */
[----:B------:R-:W-:-:S04]  /*0b50*/  ULEA.HI UR9, UR9, UR8, URZ, 0x6 ;  /* 0x0000000809097291 */ /* 0x000fc8000f8f303f */
[----:B------:R-:W-:Y:S01]  /*0b60*/  USHF.R.S32.HI UR13, URZ, 0x6, UR9 ;  /* 0x000000063f0d7899 */ /* 0x000fe20008011409 */
[----:B-1----:R-:W-:-:S13]  /*0b70*/  ISETP.NE.AND P2, PT, R0, 0x1, PT ;  /* 0x000000010000780c */ /* 0x002fda0003f45270 */
[----:B------:R-:W3:Y:S01]  /*0b80*/  @P2 LDC R15, c[0x0][0x10] ;  /* 0x00000400ff0f2b82 */ /* 0x000ee20000000800 */
[----:B0-2-4-:R-:W-:Y:S02]  /*0b90*/  @P2 IMAD.MOV.U32 R2, RZ, RZ, R21 ;  /* 0x000000ffff022224 */ /* 0x015fe400078e0015 */
[----:B------:R-:W-:Y:S02]  /*0ba0*/  @P2 IMAD.MOV.U32 R3, RZ, RZ, RZ ;  /* 0x000000ffff032224 */ /* 0x000fe400078e00ff */
[----:B------:R-:W-:-:S03]  /*0bb0*/  @P2 IMAD.MOV.U32 R5, RZ, RZ, RZ ;  /* 0x000000ffff052224 */ /* 0x000fc600078e00ff */
[----:B------:R-:W0:Y:S01]  /*0bc0*/  @!P2 LDC R9, c[0x0][0xc] ;  /* 0x00000300ff09ab82 */ /* 0x000e220000000800 */
[----:B------:R-:W-:Y:S01]  /*0bd0*/  ULDC UR6, c[0x0][0xc] ;  /* 0x0000030000067ab9 */ /* 0x000fe20000000800 */
[----:B------:R-:W-:Y:S02]  /*0be0*/  ULDC UR7, c[0x0][0x10] ;  /* 0x0000040000077ab9 */ /* 0x000fe40000000800 */
[----:B------:R-:W-:-:S04]  /*0bf0*/  UIMAD.WIDE.U32 UR6, UR6, UR7, URZ ;  /* 0x00000007060672a5 */ /* 0x000fc8000f8e003f */
[----:B------:R-:W1:Y:S01]  /*0c00*/  LDC R8, c[0x0][0x14] ;  /* 0x00000500ff087b82 */ /* 0x000e620000000800 */
[----:B---3--:R-:W-:-:S04]  /*0c10*/  @P2 IMAD.WIDE.U32 R2, R14, R15, R2 ;  /* 0x0000000f0e022225 */ /* 0x008fc800078e0002 */
[----:B------:R-:W-:Y:S02]  /*0c20*/  IMAD.MOV.U32 R15, RZ, RZ, RZ ;  /* 0x000000ffff0f7224 */ /* 0x000fe400078e00ff */
[----:B------:R-:W-:Y:S02]  /*0c30*/  @P2 IMAD.IADD R3, R3, 0x1, R5 ;  /* 0x0000000103032824 */ /* 0x000fe400078e0205 */
[----:B0-----:R-:W-:-:S04]  /*0c40*/  @!P2 IMAD.WIDE.U32 R4, R9, R21, R14 ;  /* 0x000000150904a225 */ /* 0x001fc800078e000e */
[----:B------:R-:W-:Y:S02]  /*0c50*/  @!P2 IMAD.MOV.U32 R2, RZ, RZ, R4 ;  /* 0x000000ffff02a224 */ /* 0x000fe400078e0004 */
[----:B------:R-:W-:Y:S02]  /*0c60*/  @!P2 IMAD.MOV.U32 R3, RZ, RZ, R5 ;  /* 0x000000ffff03a224 */ /* 0x000fe400078e0005 */
[C---:B-1----:R-:W-:Y:S02]  /*0c70*/  IMAD R17, R8.reuse, UR7, RZ ;  /* 0x0000000708117c24 */ /* 0x042fe4000f8e02ff */
[----:B------:R-:W-:Y:S01]  /*0c80*/  IMAD.WIDE.U32 R8, R8, UR6, RZ ;  /* 0x0000000608087c25 */ /* 0x000fe2000f8e00ff */
[----:B------:R-:W-:-:S03]  /*0c90*/  ULDC.64 UR6, c[0x0][0x650] ;  /* 0x0001940000067ab9 */ /* 0x000fc60000000a00 */
[----:B------:R-:W-:Y:S01]  /*0ca0*/  IMAD.IADD R0, R9, 0x1, R17 ;  /* 0x0000000109007824 */ /* 0x000fe200078e0211 */
[----:B------:R-:W-:Y:S06]  /*0cb0*/  @P0 BRA `(.L_x_10) ;  /* 0x0000000000200947 */ /* 0x000fec0003800000 */
[----:B------:R-:W-:Y:S01]  /*0cc0*/  UISETP.GE.U32.AND UP0, UPT, UR13, 0x12, UPT ;  /* 0x000000120d00788c */ /* 0x000fe2000bf06070 */
[----:B------:R-:W-:Y:S01]  /*0cd0*/  IADD3 R2, P0, R2, R8, RZ ;  /* 0x0000000802027210 */ /* 0x000fe20007f1e0ff */
[----:B------:R-:W-:-:S04]  /*0ce0*/  UIMAD.WIDE.U32 UR4, UR13, 0x38e38e39, URZ ;  /* 0x38e38e390d0478a5 */ /* 0x000fc8000f8e003f */
[----:B------:R-:W-:Y:S01]  /*0cf0*/  USHF.R.U32.HI UR5, URZ, 0x2, UR5 ;  /* 0x000000023f057899 */ /* 0x000fe20008011605 */
[----:B------:R-:W-:Y:S02]  /*0d00*/  IMAD.X R3, R0, 0x1, R3, P0 ;  /* 0x0000000100037824 */ /* 0x000fe400000e0603 */
[----:B------:R-:W-:Y:S02]  /*0d10*/  UMOV UR4, URZ ;  /* 0x0000003f00047c82 */ /* 0x000fe40008000000 */
[----:B------:R-:W-:Y:S02]  /*0d20*/  @UP0 ULOP3.LUT UR4, UR5, 0x1, URZ, 0xc0, !UPT ;  /* 0x0000000105040892 */ /* 0x000fe4000f8ec03f */
[----:B------:R-:W-:-:S12]  /*0d30*/  UIMAD UR5, UR5, -0x12, UR13 ;  /* 0xffffffee050578a4 */ /* 0x000fd8000f8e020d */
.L_x_10:
[----:B------:R-:W-:Y:S01]  /*0d40*/  ISETP.GE.U32.AND P0, PT, R2, UR6, PT ;  /* 0x0000000602007c0c */ /* 0x000fe2000bf06070 */
[----:B------:R-:W-:Y:S01]  /*0d50*/  IMAD.MOV.U32 R6, RZ, RZ, -0x1 ;  /* 0xffffffffff067424 */ /* 0x000fe200078e00ff */
[----:B------:R-:W-:Y:S01]  /*0d60*/  PRMT R16, RZ, 0x7610, R16 ;  /* 0x00007610ff107816 */ /* 0x000fe20000000010 */
[----:B------:R-:W-:Y:S01]  /*0d70*/  IMAD.MOV.U32 R5, RZ, RZ, -0x1 ;  /* 0xffffffffff057424 */ /* 0x000fe200078e00ff */
[----:B------:R-:W-:Y:S01]  /*0d80*/  ISETP.GE.U32.AND.EX P0, PT, R3, UR7, PT, P0 ;  /* 0x0000000703007c0c */ /* 0x000fe2000bf06100 */
[----:B------:R-:W-:-:S12]  /*0d90*/  IMAD.MOV.U32 R4, RZ, RZ, -0x1 ;  /* 0xffffffffff047424 */ /* 0x000fd800078e00ff */
[----:B------:R-:W-:Y:S05]  /*0da0*/  @P0 BRA `(.L_x_11) ;  /* 0x00000004005c0947 */ /* 0x000fea0003800000 */
[----:B------:R-:W0:Y:S01]  /*0db0*/  LDC.64 R24, c[0x0][0x628] ;  /* 0x00018a00ff187b82 */ /* 0x000e220000000a00 */
[----:B------:R-:W-:Y:S02]  /*0dc0*/  IMAD.MOV.U32 R4, RZ, RZ, R2 ;  /* 0x000000ffff047224 */ /* 0x000fe400078e0002 */
[----:B------:R-:W-:-:S05]  /*0dd0*/  IMAD.MOV.U32 R5, RZ, RZ, R3 ;  /* 0x000000ffff057224 */ /* 0x000fca00078e0003 */
[----:B------:R-:W1:Y:S08]  /*0de0*/  LDC R6, c[0x0][0x630] ;  /* 0x00018c00ff067b82 */ /* 0x000e700000000800 */
[----:B------:R-:W2:Y:S01]  /*0df0*/  LDC.64 R26, c[0x0][0x620] ;  /* 0x00018800ff1a7b82 */ /* 0x000ea20000000a00 */
[----:B0-----:R-:W-:-:S04]  /*0e00*/  ISETP.NE.U32.AND P0, PT, R24, RZ, PT ;  /* 0x000000ff1800720c */ /* 0x001fc80003f05070 */
[----:B------:R-:W-:-:S13]  /*0e10*/  ISETP.NE.AND.EX P0, PT, R25, RZ, PT, P0 ;  /* 0x000000ff1900720c */ /* 0x000fda0003f05300 */
[----:B-12---:R-:W-:Y:S05]  /*0e20*/  @!P0 BRA `(.L_x_12) ;  /* 0x0000000000288947 */ /* 0x006fea0003800000 */
[----:B------:R-:W0:Y:S02]  /*0e30*/  LDC R19, c[0x0][0x634] ;  /* 0x00018d00ff137b82 */ /* 0x000e240000000800 */
[----:B0-----:R-:W-:-:S05]  /*0e40*/  IADD3 R19, P0, R2, R19, RZ ;  /* 0x0000001302137210 */ /* 0x001fca0007f1e0ff */
[----:B------:R-:W-:-:S04]  /*0e50*/  IMAD.X R23, RZ, RZ, R3, P0 ;  /* 0x000000ffff177224 */ /* 0x000fc800000e0603 */
[----:B------:R-:W-:-:S04]  /*0e60*/  IMAD.WIDE.U32 R4, R23, R24, RZ ;  /* 0x0000001817047225 */ /* 0x000fc800078e00ff */
[----:B------:R-:W-:-:S04]  /*0e70*/  IMAD.WIDE.U32 R16, P0, R19, R25, R4 ;  /* 0x0000001913107225 */ /* 0x000fc80007800004 */
[----:B------:R-:W-:-:S04]  /*0e80*/  IMAD.WIDE.U32 R4, R19, R24, RZ ;  /* 0x0000001813047225 */ /* 0x000fc800078e00ff */
[----:B------:R-:W-:Y:S01]  /*0e90*/  IMAD.X R19, RZ, RZ, RZ, P0 ;  /* 0x000000ffff137224 */ /* 0x000fe200000e06ff */
[----:B------:R-:W-:Y:S01]  /*0ea0*/  IADD3 RZ, P0, R5, R16, RZ ;  /* 0x0000001005ff7210 */ /* 0x000fe20007f1e0ff */
[----:B------:R-:W-:-:S04]  /*0eb0*/  IMAD.MOV.U32 R18, RZ, RZ, R17 ;  /* 0x000000ffff127224 */ /* 0x000fc800078e0011 */
[----:B------:R-:W-:-:S08]  /*0ec0*/  IMAD.WIDE.U32.X R4, R23, R25, R18, P0 ;  /* 0x0000001917047225 */ /* 0x000fd000000e0412 */
.L_x_12:
[--C-:B------:R-:W-:Y:S01]  /*0ed0*/  SHF.R.U64 R32, R4, R6, R5.reuse ;  /* 0x0000000604207219 */ /* 0x100fe20000001205 */
[----:B------:R-:W0:Y:S01]  /*0ee0*/  LDC.64 R28, c[0x0][0x640] ;  /* 0x00019000ff1c7b82 */ /* 0x000e220000000a00 */
[----:B------:R-:W-:Y:S01]  /*0ef0*/  I2FP.F32.U32 R4, R14 ;  /* 0x0000000e00047245 */ /* 0x000fe20000201000 */
[----:B------:R-:W-:Y:S01]  /*0f00*/  ULDC UR6, c[0x0][0x150] ;  /* 0x0000540000067ab9 */ /* 0x000fe20000000800 */
[----:B------:R-:W-:Y:S02]  /*0f10*/  SHF.R.U32.HI R5, RZ, R6, R5 ;  /* 0x00000006ff057219 */ /* 0x000fe40000011605 */
[----:B------:R-:W-:Y:S01]  /*0f20*/  IADD3 R17, P0, RZ, -R32, RZ ;  /* 0x80000020ff117210 */ /* 0x000fe20007f1e0ff */
[----:B------:R-:W-:Y:S01]  /*0f30*/  FMUL R6, R4, UR6 ;  /* 0x0000000604067c20 */ /* 0x000fe20008400000 */
[----:B------:R-:W-:Y:S01]  /*0f40*/  ULDC UR6, c[0x0][0x154] ;  /* 0x0000550000067ab9 */ /* 0x000fe20000000800 */
[----:B------:R-:W1:Y:S02]  /*0f50*/  LDC R18, c[0x0][0x618] ;  /* 0x00018600ff127b82 */ /* 0x000e640000000800 */
[----:B------:R-:W-:-:S02]  /*0f60*/  IMAD.X R19, RZ, RZ, ~R5, P0 ;  /* 0x000000ffff137224 */ /* 0x000fc400000e0e05 */
[----:B------:R-:W2:Y:S01]  /*0f70*/  F2I.U32.TRUNC.NTZ R6, R6 ;  /* 0x0000000600067305 */ /* 0x000ea2000020f000 */
[----:B------:R-:W-:-:S03]  /*0f80*/  IMAD.WIDE.U32 R4, R17, R26, R2 ;  /* 0x0000001a11047225 */ /* 0x000fc600078e0002 */
[----:B------:R-:W3:Y:S01]  /*0f90*/  LDC R15, c[0x0][0x144] ;  /* 0x00005100ff0f7b82 */ /* 0x000ee20000000800 */
[----:B------:R-:W-:-:S04]  /*0fa0*/  IMAD R16, R19, R26, RZ ;  /* 0x0000001a13107224 */ /* 0x000fc800078e02ff */
[----:B------:R-:W-:-:S03]  /*0fb0*/  IMAD R17, R17, R27, R16 ;  /* 0x0000001b11117224 */ /* 0x000fc600078e0210 */
[----:B------:R-:W4:Y:S01]  /*0fc0*/  LDC R22, c[0x0][0x608] ;  /* 0x00018200ff167b82 */ /* 0x000f220000000800 */
[----:B------:R-:W-:Y:S01]  /*0fd0*/  IMAD.IADD R17, R5, 0x1, R17 ;  /* 0x0000000105117824 */ /* 0x000fe200078e0211 */
[----:B0-----:R-:W-:Y:S01]  /*0fe0*/  ISETP.NE.U32.AND P0, PT, R28, RZ, PT ;  /* 0x000000ff1c00720c */ /* 0x001fe20003f05070 */
[----:B--2---:R-:W-:-:S03]  /*0ff0*/  IMAD.MOV R5, RZ, RZ, -R6 ;  /* 0x000000ffff057224 */ /* 0x004fc600078e0a06 */
[----:B------:R-:W-:Y:S02]  /*1000*/  ISETP.NE.AND.EX P0, PT, R29, RZ, PT, P0 ;  /* 0x000000ff1d00720c */ /* 0x000fe40003f05300 */
[----:B------:R-:W0:Y:S01]  /*1010*/  LDC R19, c[0x0][0x658] ;  /* 0x00019600ff137b82 */ /* 0x000e220000000800 */
[-CC-:B-1----:R-:W-:Y:S02]  /*1020*/  SHF.R.U64 R26, R4, R18.reuse, R17.reuse ;  /* 0x00000012041a7219 */ /* 0x182fe40000001211 */
[----:B------:R-:W-:Y:S02]  /*1030*/  I2FP.F32.U32 R4, R21 ;  /* 0x0000001500047245 */ /* 0x000fe40000201000 */
[----:B------:R-:W-:Y:S01]  /*1040*/  SHF.R.U32.HI R17, RZ, R18, R17 ;  /* 0x00000012ff117219 */ /* 0x000fe20000011611 */
[----:B------:R-:W-:Y:S02]  /*1050*/  IMAD.MOV.U32 R18, RZ, RZ, 0x1 ;  /* 0x00000001ff127424 */ /* 0x000fe400078e00ff */
[----:B------:R-:W1:Y:S01]  /*1060*/  LDC R24, c[0x0][0x148] ;  /* 0x00005200ff187b82 */ /* 0x000e620000000800 */
[----:B---3--:R-:W-:-:S02]  /*1070*/  IMAD R6, R15, R5, R14 ;  /* 0x000000050f067224 */ /* 0x008fc400078e020e */
[----:B------:R-:W-:Y:S01]  /*1080*/  FMUL R5, R4, UR6 ;  /* 0x0000000604057c20 */ /* 0x000fe20008400000 */
[----:B------:R-:W-:-:S04]  /*1090*/  IMAD.MOV.U32 R4, RZ, RZ, -0x1 ;  /* 0xffffffffff047424 */ /* 0x000fc800078e00ff */
[----:B------:R-:W2:Y:S01]  /*10a0*/  LDC R25, c[0x0][0x600] ;  /* 0x00018000ff197b82 */ /* 0x000ea20000000800 */
[-CC-:B----4-:R-:W-:Y:S02]  /*10b0*/  SHF.R.U64 R34, R26, R22.reuse, R17.reuse ;  /* 0x000000161a227219 */ /* 0x190fe40000001211 */
[----:B------:R-:W-:Y:S02]  /*10c0*/  SHF.R.U32.HI R14, RZ, R22, R17 ;  /* 0x00000016ff0e7219 */ /* 0x000fe40000011611 */
[----:B------:R3:W4:Y:S03]  /*10d0*/  F2I.U32.TRUNC.NTZ R22, R5 ;  /* 0x0000000500167305 */ /* 0x000726000020f000 */
[----:B------:R-:W1:Y:S01]  /*10e0*/  LDC R27, c[0x0][0x648] ;  /* 0x00019200ff1b7b82 */ /* 0x000e620000000800 */
[-C--:B0-----:R-:W-:Y:S02]  /*10f0*/  SHF.R.U64 R36, R34, R19.reuse, R14 ;  /* 0x0000001322247219 */ /* 0x081fe4000000120e */
[----:B------:R-:W-:-:S02]  /*1100*/  SHF.L.U32 R4, R4, R19, RZ ;  /* 0x0000001304047219 */ /* 0x000fc400000006ff */
[-C--:B------:R-:W-:Y:S02]  /*1110*/  SHF.R.U32.HI R14, RZ, R19.reuse, R14 ;  /* 0x00000013ff0e7219 */ /* 0x080fe4000001160e */
[----:B------:R-:W-:Y:S01]  /*1120*/  SHF.L.U32 R18, R18, R19, RZ ;  /* 0x0000001312127219 */ /* 0x000fe200000006ff */
[----:B------:R-:W0:Y:S01]  /*1130*/  LDC R31, c[0x0][0x638] ;  /* 0x00018e00ff1f7b82 */ /* 0x000e220000000800 */
[----:B------:R-:W-:Y:S01]  /*1140*/  LOP3.LUT R19, RZ, R4, RZ, 0x33, !PT ;  /* 0x00000004ff137212 */ /* 0x000fe200078e33ff */
[----:B------:R-:W-:Y:S02]  /*1150*/  IMAD.MOV.U32 R4, RZ, RZ, R36 ;  /* 0x000000ffff047224 */ /* 0x000fe400078e0024 */
[----:B---3--:R-:W-:-:S04]  /*1160*/  IMAD.MOV.U32 R5, RZ, RZ, R14 ;  /* 0x000000ffff057224 */ /* 0x008fc800078e000e */
[----:B------:R-:W3:Y:S01]  /*1170*/  LDC R30, c[0x0][0x610] ;  /* 0x00018400ff1e7b82 */ /* 0x000ee20000000800 */
[----:B----4-:R-:W-:Y:S05]  /*1180*/  @!P0 BRA `(.L_x_13) ;  /* 0x0000000000288947 */ /* 0x010fea0003800000 */
[----:B------:R-:W4:Y:S02]  /*1190*/  LDC R17, c[0x0][0x64c] ;  /* 0x00019300ff117b82 */ /* 0x000f240000000800 */
[----:B----4-:R-:W-:-:S05]  /*11a0*/  IADD3 R17, P0, R36, R17, RZ ;  /* 0x0000001124117210 */ /* 0x010fca0007f1e0ff */
        /* <DEDUP_REMOVED lines=8> */
.L_x_13:
[----:B-1----:R-:W-:Y:S01]  /*1230*/  SHF.R.U64 R4, R4, R27, R5 ;  /* 0x0000001b04047219 */ /* 0x002fe20000001205 */
[----:B--2---:R-:W-:Y:S01]  /*1240*/  VIADD R5, R25, 0xffffffff ;  /* 0xffffffff19057836 */ /* 0x004fe20000000000 */
[----:B------:R-:W-:Y:S01]  /*1250*/  LOP3.LUT R19, R34, R19, RZ, 0xc0, !PT ;  /* 0x0000001322137212 */ /* 0x000fe200078ec0ff */
[----:B------:R-:W-:Y:S02]  /*1260*/  IMAD.MOV R22, RZ, RZ, -R22 ;  /* 0x000000ffff167224 */ /* 0x000fe400078e0a16 */
[----:B------:R-:W-:Y:S01]  /*1270*/  IMAD.MOV R14, RZ, RZ, -R4 ;  /* 0x000000ffff0e7224 */ /* 0x000fe200078e0a04 */
[----:B------:R-:W-:Y:S01]  /*1280*/  LOP3.LUT R5, R26, R5, RZ, 0xc0, !PT ;  /* 0x000000051a057212 */ /* 0x000fe200078ec0ff */
[----:B------:R-:W-:Y:S02]  /*1290*/  IMAD R19, R18, R4, R19 ;  /* 0x0000000412137224 */ /* 0x000fe400078e0213 */
[----:B------:R-:W-:Y:S02]  /*12a0*/  @P2 IMAD R6, R24, R22, R21 ;  /* 0x0000001618062224 */ /* 0x000fe400078e0215 */
[----:B0-----:R-:W-:-:S02]  /*12b0*/  IMAD R4, R14, R31, R36 ;  /* 0x0000001f0e047224 */ /* 0x001fc400078e0224 */
[----:B---3--:R-:W-:Y:S02]  /*12c0*/  IMAD R6, R19, R30, R6 ;  /* 0x0000001e13067224 */ /* 0x008fe400078e0206 */
[----:B------:R-:W-:Y:S02]  /*12d0*/  IMAD R15, R4, R25, R5 ;  /* 0x00000019040f7224 */ /* 0x000fe400078e0205 */
[----:B------:R-:W-:Y:S02]  /*12e0*/  IMAD.MOV.U32 R16, RZ, RZ, 0x1 ;  /* 0x00000001ff107424 */ /* 0x000fe400078e00ff */
[----:B------:R-:W-:Y:S01]  /*12f0*/  IMAD.MOV.U32 R4, RZ, RZ, R32 ;  /* 0x000000ffff047224 */ /* 0x000fe200078e0020 */
[----:B------:R-:W-:Y:S02]  /*1300*/  SEL R5, R15, R6, !P2 ;  /* 0x000000060f057207 */ /* 0x000fe40005000000 */
[----:B------:R-:W-:-:S07]  /*1310*/  SEL R6, R6, R15, !P2 ;  /* 0x0000000f06067207 */ /* 0x000fce0005000000 */
.L_x_11:
[----:B------:R-:W-:Y:S05]  /*1320*/  @!P3 BRA `(.L_x_14) ;  /* 0x0000006c0058b947 */ /* 0x000fea0003800000 */
[----:B------:R-:W-:-:S13]  /*1330*/  ISETP.GT.U32.AND P0, PT, R33, 0x1, PT ;  /* 0x000000012100780c */ /* 0x000fda0003f04070 */
[----:B------:R-:W-:Y:S05]  /*1340*/  @P0 EXIT ;  /* 0x000000000000094d */ /* 0x000fea0003800000 */
.L_x_15:
[----:B------:R-:W-:-:S08]  /*1350*/  NOP ;  /* 0x0000000000007918 */ /* 0x000fd00000000000 */
[----:B------:R-:W0:Y:S02]  /*1360*/  USETMAXREG.TRY_ALLOC.CTAPOOL UP0, 0xe8 ;  /* 0x000000e8000079c8 */ /* 0x000e240008000600 */
[----:B0-----:R-:W-:-:S13]  /*1370*/  PLOP3.LUT P0, PT, PT, PT, UP0, 0x80, 0x0 ;  /* 0x000000000000781c */ /* 0x001fda0003f0f008 */
[----:B------:R-:W-:Y:S05]  /*1380*/  @!P0 BRA `(.L_x_15) ;  /* 0xfffffffc00f08947 */ /* 0x000fea000383ffff */
[----:B------:R-:W-:-:S13]  /*1390*/  LOP3.LUT P0, RZ, R16, 0xff, RZ, 0xc0, !PT ;  /* 0x000000ff10ff7812 */ /* 0x000fda000780c0ff */
[----:B------:R-:W-:Y:S05]  /*13a0*/  @!P0 EXIT ;  /* 0x000000000000894d */ /* 0x000fea0003800000 */
[----:B------:R-:W0:Y:S01]  /*13b0*/  S2UR UR6, SR_CgaCtaId ;  /* 0x00000000000679c3 */ /* 0x000e220000008800 */
[----:B------:R-:W-:Y:S01]  /*13c0*/  SHF.R.S32.HI R14, RZ, 0x1f, R11 ;  /* 0x0000001fff0e7819 */ /* 0x000fe2000001140b */
[----:B------:R-:W-:Y:S01]  /*13d0*/  UIADD3 UR7, UR15, -0x1, URZ ;  /* 0xffffffff0f077890 */ /* 0x000fe2000fffe03f */
[----:B------:R-:W-:Y:S01]  /*13e0*/  LOP3.LUT R146, R7, 0x1, RZ, 0xfc, !PT ;  /* 0x0000000107927812 */ /* 0x000fe200078efcff */
[----:B------:R-:W-:Y:S01]  /*13f0*/  UMOV UR12, 0x400 ;  /* 0x00000400000c7882 */ /* 0x000fe20000000000 */
[CC--:B------:R-:W-:Y:S01]  /*1400*/  LEA.HI R13, R14.reuse, R11.reuse, RZ, 0x2 ;  /* 0x0000000b0e0d7211 */ /* 0x0c0fe200078f10ff */
[----:B------:R-:W-:Y:S01]  /*1410*/  UISETP.LT.AND UP0, UPT, UR13, 0x1, UPT ;  /* 0x000000010d00788c */ /* 0x000fe2000bf01270 */
[----:B------:R-:W-:Y:S01]  /*1420*/  LEA.HI R17, R14, R11, RZ, 0x5 ;  /* 0x0000000b0e117211 */ /* 0x000fe200078f28ff */
[----:B------:R-:W-:Y:S01]  /*1430*/  USHF.L.U32 UR21, UR13, 0x1, URZ ;  /* 0x000000010d157899 */ /* 0x000fe2000800063f */
[--C-:B------:R-:W-:Y:S01]  /*1440*/  SHF.R.S32.HI R15, RZ, 0x2, R13.reuse ;  /* 0x00000002ff0f7819 */ /* 0x100fe2000001140d */
[----:B------:R-:W-:Y:S01]  /*1450*/  USEL UR14, UR13, 0x1, UP0 ;  /* 0x000000010d0e7887 */ /* 0x000fe20008000000 */
[----:B------:R-:W-:Y:S01]  /*1460*/  SHF.R.S32.HI R16, RZ, 0x1f, R13 ;  /* 0x0000001fff107819 */ /* 0x000fe2000001140d */
[----:B------:R-:W-:Y:S01]  /*1470*/  UISETP.NE.AND UP0, UPT, UR7, URZ, UPT ;  /* 0x0000003f0700728c */ /* 0x000fe2000bf05270 */
[----:B------:R-:W-:Y:S01]  /*1480*/  SHF.R.S32.HI R17, RZ, 0x5, R17 ;  /* 0x00000005ff117819 */ /* 0x000fe20000011411 */
[----:B------:R-:W-:Y:S01]  /*1490*/  UIADD3 UR14, -UR14, UR13, URZ ;  /* 0x0000000d0e0e7290 */ /* 0x000fe2000fffe13f */
[----:B------:R-:W-:-:S04]  /*14a0*/  LEA.HI R16, R16, R15, RZ, 0x3 ;  /* 0x0000000f10107211 */ /* 0x000fc800078f18ff */
[----:B------:R-:W-:Y:S01]  /*14b0*/  LOP3.LUT R16, R16, 0xfffffff8, RZ, 0xc0, !PT ;  /* 0xfffffff810107812 */ /* 0x000fe200078ec0ff */
[----:B0-----:R-:W-:-:S04]  /*14c0*/  ULEA UR12, UR6, UR12, 0x18 ;  /* 0x0000000c060c7291 */ /* 0x001fc8000f8ec03f */
[----:B------:R-:W-:Y:S01]  /*14d0*/  IMAD.IADD R14, R15, 0x1, -R16 ;  /* 0x000000010f0e7824 */ /* 0x000fe200078e0a10 */
[----:B------:R-:W-:Y:S01]  /*14e0*/  USHF.L.U32 UR6, UR7, 0x3, URZ ;  /* 0x0000000307067899 */ /* 0x000fe2000800063f */
[----:B------:R-:W-:Y:S01]  /*14f0*/  LOP3.LUT R16, R13, 0xfffffffc, RZ, 0xc0, !PT ;  /* 0xfffffffc0d107812 */ /* 0x000fe200078ec0ff */
[----:B------:R-:W-:Y:S01]  /*1500*/  USEL UR7, URZ, 0x1, UP0 ;  /* 0x000000013f077887 */ /* 0x000fe20008000000 */
[--C-:B------:R-:W-:Y:S01]  /*1510*/  IMAD R13, R17, -0x10, -R14.reuse ;  /* 0xfffffff0110d7824 */ /* 0x100fe200078e0a0e */
[----:B------:R-:W-:Y:S01]  /*1520*/  ULOP3.LUT UR6, UR6, 0x8, URZ, 0xc0, !UPT ;  /* 0x0000000806067892 */ /* 0x000fe2000f8ec03f */
[----:B------:R-:W-:Y:S01]  /*1530*/  SHF.R.S32.HI R15, RZ, 0x1f, R14 ;  /* 0x0000001fff0f7819 */ /* 0x000fe2000001140e */
[----:B------:R-:W-:Y:S01]  /*1540*/  UIADD3 UR22, UR12, 0x130, URZ ;  /* 0x000001300c167890 */ /* 0x000fe2000fffe03f */
[----:B------:R-:W-:Y:S01]  /*1550*/  IMAD.IADD R11, R11, 0x1, -R16 ;  /* 0x000000010b0b7824 */ /* 0x000fe200078e0a10 */
[----:B------:R-:W-:Y:S01]  /*1560*/  ULOP3.LUT UR23, UR6, 0x8, URZ, 0x3c, !UPT ;  /* 0x0000000806177892 */ /* 0x000fe2000f8e3c3f */
[----:B------:R-:W-:Y:S01]  /*1570*/  IMAD.U32 R148, RZ, RZ, UR7 ;  /* 0x00000007ff947e24 */ /* 0x000fe2000f8e00ff */
[----:B------:R-:W-:Y:S01]  /*1580*/  ULOP3.LUT UR16, UR6, 0x18, URZ, 0x3c, !UPT ;  /* 0x0000001806107892 */ /* 0x000fe2000f8e3c3f */
[----:B------:R-:W-:Y:S01]  /*1590*/  IMAD.WIDE R14, R17, 0x10, R14 ;  /* 0x00000010110e7825 */ /* 0x000fe200078e020e */
[----:B------:R-:W-:Y:S01]  /*15a0*/  ULEA UR15, UR15, UR22, 0x3 ;  /* 0x000000160f0f7291 */ /* 0x000fe2000f8e183f */
[----:B------:R-:W-:-:S02]  /*15b0*/  ULDC UR6, c[0x0][0x284] ;  /* 0x0000a10000067ab9 */ /* 0x000fc40000000800 */
[----:B------:R-:W-:-:S09]  /*15c0*/  VIADD R13, R13, UR6 ;  /* 0x000000060d0d7c36 */ /* 0x000fd20008000000 */
.L_x_170:
[----:B------:R-:W-:Y:S01]  /*15d0*/  SHF.L.U32 R16, R148, 0x1f, RZ ;  /* 0x0000001f94107819 */ /* 0x000fe200000006ff */
[----:B------:R-:W0:Y:S01]  /*15e0*/  LDC R17, c[0x0][0x28c] ;  /* 0x0000a300ff117b82 */ /* 0x000e220000000800 */
[----:B------:R-:W-:Y:S01]  /*15f0*/  UMOV UR6, URZ ;  /* 0x0000003f00067c82 */ /* 0x000fe20008000000 */
[----:B------:R-:W-:Y:S01]  /*1600*/  UMOV UR17, UR5 ;  /* 0x0000000500117c82 */ /* 0x000fe20008000000 */
[----:B-1----:R-:W1:Y:S01]  /*1610*/  SYNCS.PHASECHK.TRANS64.TRYWAIT P0, [UR15+-0x8], R16 ;  /* 0xfffff810ff0075a7 */ /* 0x002e62000800014f */
[----:B0-----:R-:W-:Y:S01]  /*1620*/  ISETP.GE.AND P1, PT, R17, 0x1, PT ;  /* 0x000000011100780c */ /* 0x001fe20003f26270 */
[----:B-1-34-:R-:W-:-:S12]  /*1630*/  @!P0 BRA `(.L_x_16) ;  /* 0x0000008000708947 */ /* 0x01afd80003800000 */
.L_x_206:
[----:B------:R-:W-:Y:S01]  /*1640*/  UMOV UR7, URZ ;  /* 0x0000003f00077c82 */ /* 0x000fe20008000000 */
[----:B------:R-:W-:Y:S01]  /*1650*/  UMOV UR8, URZ ;  /* 0x0000003f00087c82 */ /* 0x000fe20008000000 */
[----:B------:R-:W-:Y:S02]  /*1660*/  CS2R R22, SRZ ;  /* 0x0000000000167805 */ /* 0x000fe4000001ff00 */
[----:B------:R-:W-:Y:S02]  /*1670*/  CS2R R20, SRZ ;  /* 0x0000000000147805 */ /* 0x000fe4000001ff00 */
[----:B------:R-:W-:Y:S02]  /*1680*/  CS2R R88, SRZ ;  /* 0x0000000000587805 */ /* 0x000fe4000001ff00 */
[----:B------:R-:W-:Y:S02]  /*1690*/  CS2R R90, SRZ ;  /* 0x00000000005a7805 */ /* 0x000fe4000001ff00 */
[----:B------:R-:W-:-:S02]  /*16a0*/  CS2R R92, SRZ ;  /* 0x00000000005c7805 */ /* 0x000fc4000001ff00 */
[----:B------:R-:W-:Y:S02]  /*16b0*/  CS2R R94, SRZ ;  /* 0x00000000005e7805 */ /* 0x000fe4000001ff00 */
        /* <DEDUP_REMOVED lines=24> */
[----:B------:R-:W-:Y:S01]  /*1840*/  CS2R R144, SRZ ;  /* 0x0000000000907805 */ /* 0x000fe2000001ff00 */
[----:B------:R-:W-:Y:S01]  /*1850*/  IMAD.MOV.U32 R147, RZ, RZ, RZ ;  /* 0x000000ffff937224 */ /* 0x000fe200078e00ff */
[----:B------:R-:W-:Y:S01]  /*1860*/  CS2R R24, SRZ ;  /* 0x0000000000187805 */ /* 0x000fe2000001ff00 */
[----:B------:R-:W-:Y:S01]  /*1870*/  IMAD.MOV.U32 R149, RZ, RZ, RZ ;  /* 0x000000ffff957224 */ /* 0x000fe200078e00ff */
[----:B------:R-:W-:Y:S01]  /*1880*/  CS2R R26, SRZ ;  /* 0x00000000001a7805 */ /* 0x000fe2000001ff00 */
[----:B------:R-:W-:Y:S01]  /*1890*/  IMAD.U32 R19, RZ, RZ, UR4 ;  /* 0x00000004ff137e24 */ /* 0x000fe2000f8e00ff */
        /* <DEDUP_REMOVED lines=29> */
[----:B------:R-:W-:Y:S01]  /*1a70*/  CS2R R86, SRZ ;  /* 0x0000000000567805 */ /* 0x000fe2000001ff00 */
[----:B------:R-:W-:Y:S06]  /*1a80*/  @!P1 BRA `(.L_x_17) ;  /* 0x00000008003c9947 */ /* 0x000fec0003800000 */
[----:B------:R-:W-:-:S13]  /*1a90*/  ISETP.NE.AND P1, PT, R146, 0x3, PT ;  /* 0x000000039200780c */ /* 0x000fda0003f25270 */
[----:B------:R-:W-:Y:S05]  /*1aa0*/  @!P1 BRA `(.L_x_18) ;  /* 0x0000000000049947 */ /* 0x000fea0003800000 */
[----:B------:R-:W-:Y:S01]  /*1ab0*/  BPT.TRAP 0x1 ;  /* 0x000000040000795c */ /* 0x000fe20000300000 */
.L_x_18:
[----:B------:R-:W-:Y:S01]  /*1ac0*/  ULEA UR6, UR5, UR12, 0x3 ;  /* 0x0000000c05067291 */ /* 0x000fe2000f8e183f */
[----:B0-----:R-:W-:-:S05]  /*1ad0*/  IMAD.U32 R16, RZ, RZ, UR4 ;  /* 0x00000004ff107e24 */ /* 0x001fca000f8e00ff */
[----:B------:R-:W-:-:S04]  /*1ae0*/  SHF.L.U32 R16, R16, 0x1f, RZ ;  /* 0x0000001f10107819 */ /* 0x000fc800000006ff */
[----:B------:R0:W1:Y:S01]  /*1af0*/  SYNCS.PHASECHK.TRANS64.TRYWAIT P0, [UR6], R16 ;  /* 0x00000010ff0075a7 */ /* 0x0000620008000146 */
[----:B------:R-:W-:Y:S05]  /*1b00*/  @!P1 BRA `(.L_x_19) ;  /* 0x0000000000049947 */ /* 0x000fea0003800000 */
[----:B------:R-:W-:Y:S01]  /*1b10*/  BPT.TRAP 0x1 ;  /* 0x000000040000795c */ /* 0x000fe20000300000 */
.L_x_19:
[----:B-1----:R-:W-:Y:S05]  /*1b20*/  @P0 BRA `(.L_x_20) ;  /* 0x0000000000080947 */ /* 0x002fea0003800000 */
[----:B------:R-:W1:Y:S02]  /*1b30*/  SYNCS.PHASECHK.TRANS64.TRYWAIT P0, [UR6], R16 ;  /* 0x00000010ff0075a7 */ /* 0x000e640008000146 */
[----:B-1----:R-:W-:Y:S05]  /*1b40*/  @!P0 BRA `(.L_x_21) ;  /* 0x0000007c00448947 */ /* 0x002fea0003800000 */
.L_x_20:
[----:B------:R-:W-:Y:S01]  /*1b50*/  UIADD3 UR6, UR12, 0x200, URZ ;  /* 0x000002000c067890 */ /* 0x000fe2000fffe03f */
[----:B------:R-:W-:Y:S01]  /*1b60*/  WARPGROUP.ARRIVE ;  /* 0x00000000000079c5 */ /* 0x000fe20000000000 */
[----:B------:R-:W-:Y:S01]  /*1b70*/  UIADD3 UR7, UR12, 0x12200, URZ ;  /* 0x000122000c077890 */ /* 0x000fe2000fffe03f */
[----:B------:R-:W-:Y:S01]  /*1b80*/  CS2R R22, SRZ ;  /* 0x0000000000167805 */ /* 0x000fe2000001ff00 */
[----:B------:R-:W-:Y:S01]  /*1b90*/  USHF.R.U32.HI UR6, URZ, 0x4, UR6 ;  /* 0x000000043f067899 */ /* 0x000fe20008011606 */
[----:B------:R-:W-:Y:S01]  /*1ba0*/  CS2R R20, SRZ ;  /* 0x0000000000147805 */ /* 0x000fe2000001ff00 */
[----:B------:R-:W-:Y:S01]  /*1bb0*/  USHF.R.U32.HI UR7, URZ, 0x4, UR7 ;  /* 0x000000043f077899 */ /* 0x000fe20008011607 */
[----:B------:R-:W-:Y:S01]  /*1bc0*/  CS2R R88, SRZ ;  /* 0x0000000000587805 */ /* 0x000fe2000001ff00 */
[----:B------:R-:W-:Y:S01]  /*1bd0*/  ULOP3.LUT UR6, UR6, 0x3fff, URZ, 0xc0, !UPT ;  /* 0x00003fff06067892 */ /* 0x000fe2000f8ec03f */
[----:B------:R-:W-:Y:S01]  /*1be0*/  CS2R R90, SRZ ;  /* 0x00000000005a7805 */ /* 0x000fe2000001ff00 */
[----:B------:R-:W-:Y:S01]  /*1bf0*/  ULOP3.LUT UR7, UR7, 0x3fff, URZ, 0xc0, !UPT ;  /* 0x00003fff07077892 */ /* 0x000fe2000f8ec03f */
[----:B------:R-:W-:Y:S01]  /*1c00*/  CS2R R92, SRZ ;  /* 0x00000000005c7805 */ /* 0x000fe2000001ff00 */
[----:B------:R-:W-:Y:S01]  /*1c10*/  ULOP3.LUT UR6, UR6, 0x10000, URZ, 0xfc, !UPT ;  /* 0x0001000006067892 */ /* 0x000fe2000f8efc3f */
[----:B------:R-:W-:Y:S01]  /*1c20*/  CS2R R94, SRZ ;  /* 0x00000000005e7805 */ /* 0x000fe2000001ff00 */
[----:B------:R-:W-:Y:S01]  /*1c30*/  ULOP3.LUT UR7, UR7, 0x10000, URZ, 0xfc, !UPT ;  /* 0x0001000007077892 */ /* 0x000fe2000f8efc3f */
[----:B------:R-:W-:Y:S01]  /*1c40*/  CS2R R96, SRZ ;  /* 0x0000000000607805 */ /* 0x000fe2000001ff00 */
[----:B------:R-:W-:Y:S01]  /*1c50*/  ULEA UR8, UR5, UR6, 0x8 ;  /* 0x0000000605087291 */ /* 0x000fe2000f8e403f */
[----:B------:R-:W-:Y:S01]  /*1c60*/  CS2R R98, SRZ ;  /* 0x0000000000627805 */ /* 0x000fe2000001ff00 */
[----:B------:R-:W-:Y:S01]  /*1c70*/  ULEA UR10, UR5, UR7, 0x9 ;  /* 0x00000007050a7291 */ /* 0x000fe2000f8e483f */
[----:B------:R-:W-:Y:S01]  /*1c80*/  CS2R R100, SRZ ;  /* 0x0000000000647805 */ /* 0x000fe2000001ff00 */
[----:B------:R-:W-:Y:S01]  /*1c90*/  UMOV UR9, 0x80000020 ;  /* 0x8000002000097882 */ /* 0x000fe20000000000 */
[----:B------:R-:W-:Y:S01]  /*1ca0*/  UMOV UR11, 0x80000020 ;  /* 0x80000020000b7882 */ /* 0x000fe20000000000 */
[----:B------:R-:W-:Y:S01]  /*1cb0*/  ULDC UR7, c[0x0][0x50c] ;  /* 0x0001430000077ab9 */ /* 0x000fe20000000800 */
[----:B------:R-:W-:Y:S01]  /*1cc0*/  UMOV UR6, 0x2 ;  /* 0x0000000200067882 */ /* 0x000fe20000000000 */
[----:B------:R-:W-:Y:S01]  /*1cd0*/  UISETP.NE.AND UP0, UPT, UR7, 0x2, UPT ;  /* 0x000000020700788c */ /* 0x000fe2000bf05270 */
[----:B------:R-:W-:-:S02]  /*1ce0*/  CS2R R102, SRZ ;  /* 0x0000000000667805 */ /* 0x000fc4000001ff00 */
[----:B------:R-:W-:Y:S01]  /*1cf0*/  CS2R R104, SRZ ;  /* 0x0000000000687805 */ /* 0x000fe2000001ff00 */
[----:B------:R-:W-:Y:S01]  /*1d00*/  QGMMA.64x128x32.F32.E4M3.E4M3 R24, gdesc[UR8], RZ, !UPT ;  /* 0x01e00000081879f3 */ /* 0x000fe2000c7008ff */
[----:B------:R-:W-:Y:S01]  /*1d10*/  USEL UR7, URZ, 0x1, UP0 ;  /* 0x000000013f077887 */ /* 0x000fe20008000000 */
[----:B------:R-:W-:Y:S01]  /*1d20*/  CS2R R106, SRZ ;  /* 0x00000000006a7805 */ /* 0x000fe2000001ff00 */
[----:B------:R-:W-:Y:S01]  /*1d30*/  UIADD3 UR8, UR8, 0x2, URZ ;  /* 0x0000000208087890 */ /* 0x000fe2000fffe03f */
[----:B------:R-:W-:Y:S01]  /*1d40*/  CS2R R108, SRZ ;  /* 0x00000000006c7805 */ /* 0x000fe2000001ff00 */
[----:B------:R-:W-:Y:S01]  /*1d50*/  UIADD3 UR10, UR10, 0x2, URZ ;  /* 0x000000020a0a7890 */ /* 0x000fe2000fffe03f */
[----:B------:R-:W-:Y:S02]  /*1d60*/  CS2R R110, SRZ ;  /* 0x00000000006e7805 */ /* 0x000fe4000001ff00 */
[----:B------:R-:W-:Y:S01]  /*1d70*/  ISETP.NE.AND P0, PT, RZ, UR7, PT ;  /* 0x00000007ff007c0c */ /* 0x000fe2000bf05270 */
[----:B------:R-:W-:Y:S01]  /*1d80*/  UMOV UR9, 0x80000020 ;  /* 0x8000002000097882 */ /* 0x000fe20000000000 */
[----:B------:R-:W-:Y:S01]  /*1d90*/  UMOV UR11, 0x80000020 ;  /* 0x80000020000b7882 */ /* 0x000fe20000000000 */
        /* <DEDUP_REMOVED lines=17> */
[----:B------:R-:W-:Y:S02]  /*1eb0*/  IMAD.MOV.U32 R147, RZ, RZ, RZ ;  /* 0x000000ffff937224 */ /* 0x000fe400078e00ff */
[----:B------:R-:W-:Y:S01]  /*1ec0*/  IMAD.MOV.U32 R149, RZ, RZ, RZ ;  /* 0x000000ffff957224 */ /* 0x000fe200078e00ff */
[----:B------:R-:W-:Y:S01]  /*1ed0*/  QGMMA.64x128x32.F32.E4M3.E4M3 R24, gdesc[UR8], R24, gsb0 ;  /* 0x01e00000081879f3 */ /* 0x000fe20008000818 */
[----:B------:R-:W-:Y:S05]  /*1ee0*/  @!P0 BRA `(.L_x_22) ;  /* 0x0000000400088947 */ /* 0x000fea0003800000 */
[----:B------:R-:W-:Y:S02]  /*1ef0*/  WARPGROUP.DEPBAR.LE gsb0, 0x0 ;  /* 0x00008000000079c5 */ /* 0x000fe40000010000 */
[----:B------:R-:W-:-:S01]  /*1f00*/  FADD R149, RZ, R24 ;  /* 0x00000018ff957221 */ /* 0x000fc20000000000 */
[----:B------:R-:W-:Y:S01]  /*1f10*/  FADD R144, RZ, R25 ;  /* 0x00000019ff907221 */ /* 0x000fe20000000000 */
        /* <DEDUP_REMOVED lines=62> */
[----:B------:R-:W-:-:S06]  /*2300*/  UMOV UR6, URZ ;  /* 0x0000003f00067c82 */ /* 0x000fcc0008000000 */
.L_x_22:
[----:B------:R-:W-:-:S04]  /*2310*/  UIADD3 UR17, UR5, 0x1, URZ ;  /* 0x0000000105117890 */ /* 0x000fc8000fffe03f */
[----:B------:R-:W-:-:S04]  /*2320*/  UISETP.NE.AND UP0, UPT, UR17, 0x12, UPT ;  /* 0x000000121100788c */ /* 0x000fc8000bf05270 */
[----:B------:R-:W-:Y:S02]  /*2330*/  USEL UR8, URZ, 0x1, UP0 ;  /* 0x000000013f087887 */ /* 0x000fe40008000000 */
[----:B------:R-:W-:Y:S02]  /*2340*/  USEL UR17, UR17, URZ, UP0 ;  /* 0x0000003f11117287 */ /* 0x000fe40008000000 */
[----:B------:R-:W-:-:S06]  /*2350*/  ULOP3.LUT UR8, UR4, UR8, URZ, 0x3c, !UPT ;  /* 0x0000000804087292 */ /* 0x000fcc000f8e3c3f */
[----:B------:R-:W-:Y:S01]  /*2360*/  IMAD.U32 R19, RZ, RZ, UR8 ;  /* 0x00000008ff137e24 */ /* 0x000fe2000f8e00ff */
[----:B------:R-:W-:-:S06]  /*2370*/  UMOV UR8, 0x1 ;  /* 0x0000000100087882 */ /* 0x000fcc0000000000 */
.L_x_17:
[----:B------:R-:W-:-:S06]  /*2380*/  UISETP.GE.AND UP0, UPT, UR14, 0x1, UPT ;  /* 0x000000010e00788c */ /* 0x000fcc000bf06270 */
[----:B------:R-:W-:-:S13]  /*2390*/  PLOP3.LUT P0, PT, PT, PT, UP0, 0x80, 0x0 ;  /* 0x000000000000781c */ /* 0x000fda0003f0f008 */
[----:B------:R-:W-:Y:S05]  /*23a0*/  @!P0 BRA `(.L_x_23) ;  /* 0x0000000800048947 */ /* 0x000fea0003800000 */
[----:B01----:R-:W-:Y:S01]  /*23b0*/  IMAD.U32 R16, RZ, RZ, UR14 ;  /* 0x0000000eff107e24 */ /* 0x003fe2000f8e00ff */
[----:B------:R-:W-:Y:S01]  /*23c0*/  UMOV UR20, UR5 ;  /* 0x0000000500147c82 */ /* 0x000fe20008000000 */
[----:B------:R-:W-:-:S05]  /*23d0*/  ULDC UR24, c[0x0][0x50c] ;  /* 0x0001430000187ab9 */ /* 0x000fca0000000800 */
.L_x_31:
[----:B------:R-:W-:-:S13]  /*23e0*/  ISETP.NE.AND P1, PT, R146, 0x3, PT ;  /* 0x000000039200780c */ /* 0x000fda0003f25270 */
[----:B01----:R-:W-:Y:S05]  /*23f0*/  @!P1 BRA `(.L_x_24) ;  /* 0x0000000000049947 */ /* 0x003fea0003800000 */
[----:B------:R-:W-:Y:S01]  /*2400*/  BPT.TRAP 0x1 ;  /* 0x000000040000795c */ /* 0x000fe20000300000 */
.L_x_24:
[----:B------:R-:W-:Y:S01]  /*2410*/  ULEA UR9, UR17, UR12, 0x3 ;  /* 0x0000000c11097291 */ /* 0x000fe2000f8e183f */
[----:B------:R-:W-:-:S08]  /*2420*/  SHF.L.U32 R17, R19, 0x1f, RZ ;  /* 0x0000001f13117819 */ /* 0x000fd000000006ff */
[----:B------:R0:W1:Y:S01]  /*2430*/  SYNCS.PHASECHK.TRANS64.TRYWAIT P0, [UR9], R17 ;  /* 0x00000011ff0075a7 */ /* 0x0000620008000149 */
[----:B------:R-:W-:Y:S05]  /*2440*/  @!P1 BRA `(.L_x_25) ;  /* 0x0000000000049947 */ /* 0x000fea0003800000 */
[----:B------:R-:W-:Y:S01]  /*2450*/  BPT.TRAP 0x1 ;  /* 0x000000040000795c */ /* 0x000fe20000300000 */
.L_x_25:
[----:B-1----:R-:W-:Y:S05]  /*2460*/  @P0 BRA `(.L_x_26) ;  /* 0x0000000000080947 */ /* 0x002fea0003800000 */
[----:B------:R-:W1:Y:S02]  /*2470*/  SYNCS.PHASECHK.TRANS64.TRYWAIT P0, [UR9], R17 ;  /* 0x00000011ff0075a7 */ /* 0x000e640008000149 */
[----:B-1----:R-:W-:Y:S05]  /*2480*/  @!P0 BRA `(.L_x_27) ;  /* 0x00000074000c8947 */ /* 0x002fea0003800000 */
.L_x_26:
[----:B------:R-:W-:Y:S01]  /*2490*/  UIADD3 UR9, UR12, 0x200, URZ ;  /* 0x000002000c097890 */ /* 0x000fe2000fffe03f */
[----:B------:R-:W-:Y:S01]  /*24a0*/  WARPGROUP.ARRIVE ;  /* 0x00000000000079c5 */ /* 0x000fe20000000000 */
[----:B------:R-:W-:Y:S02]  /*24b0*/  UIADD3 UR10, UR12, 0x12200, URZ ;  /* 0x000122000c0a7890 */ /* 0x000fe4000fffe03f */
[----:B------:R-:W-:Y:S02]  /*24c0*/  UISETP.NE.AND UP0, UPT, UR7, URZ, UPT ;  /* 0x0000003f0700728c */ /* 0x000fe4000bf05270 */
[----:B------:R-:W-:Y:S02]  /*24d0*/  USHF.R.U32.HI UR9, URZ, 0x4, UR9 ;  /* 0x000000043f097899 */ /* 0x000fe40008011609 */
[----:B------:R-:W-:Y:S02]  /*24e0*/  USHF.R.U32.HI UR10, URZ, 0x4, UR10 ;  /* 0x000000043f0a7899 */ /* 0x000fe4000801160a */
[----:B------:R-:W-:-:S02]  /*24f0*/  USEL UR8, UR8, URZ, !UP0 ;  /* 0x0000003f08087287 */ /* 0x000fc4000c000000 */
[----:B------:R-:W-:Y:S02]  /*2500*/  ULOP3.LUT UR9, UR9, 0x3fff, URZ, 0xc0, !UPT ;  /* 0x00003fff09097892 */ /* 0x000fe4000f8ec03f */
[----:B------:R-:W-:Y:S02]  /*2510*/  ULOP3.LUT UR10, UR10, 0x3fff, URZ, 0xc0, !UPT ;  /* 0x00003fff0a0a7892 */ /* 0x000fe4000f8ec03f */
[----:B------:R-:W-:Y:S02]  /*2520*/  UISETP.NE.U32.AND UP0, UPT, UR8, URZ, UPT ;  /* 0x0000003f0800728c */ /* 0x000fe4000bf05070 */
[----:B------:R-:W-:Y:S02]  /*2530*/  ULOP3.LUT UR8, UR9, 0x10000, URZ, 0xfc, !UPT ;  /* 0x0001000009087892 */ /* 0x000fe4000f8efc3f */
[----:B------:R-:W-:Y:S02]  /*2540*/  ULOP3.LUT UR10, UR10, 0x10000, URZ, 0xfc, !UPT ;  /* 0x000100000a0a7892 */ /* 0x000fe4000f8efc3f */
[----:B------:R-:W-:-:S02]  /*2550*/  ULEA UR8, UR17, UR8, 0x8 ;  /* 0x0000000811087291 */ /* 0x000fc4000f8e403f */
[----:B------:R-:W-:Y:S01]  /*2560*/  ULEA UR10, UR17, UR10, 0x9 ;  /* 0x0000000a110a7291 */ /* 0x000fe2000f8e483f */
[----:B------:R-:W-:Y:S01]  /*2570*/  UMOV UR9, 0x80000020 ;  /* 0x8000002000097882 */ /* 0x000fe20000000000 */
[----:B------:R-:W-:Y:S01]  /*2580*/  UMOV UR11, 0x80000020 ;  /* 0x80000020000b7882 */ /* 0x000fe20000000000 */
[----:B------:R-:W-:-:S06]  /*2590*/  UIADD3 UR6, UR6, 0x2, URZ ;  /* 0x0000000206067890 */ /* 0x000fcc000fffe03f */
[----:B------:R-:W-:Y:S01]  /*25a0*/  QGMMA.64x128x32.F32.E4M3.E4M3 R24, gdesc[UR8], R24, UP0 ;  /* 0x01e00000081879f3 */ /* 0x000fe2000bf00818 */
[----:B------:R-:W-:Y:S02]  /*25b0*/  UIADD3 UR8, UR8, 0x2, URZ ;  /* 0x0000000208087890 */ /* 0x000fe4000fffe03f */
[----:B------:R-:W-:Y:S01]  /*25c0*/  UIADD3 UR10, UR10, 0x2, URZ ;  /* 0x000000020a0a7890 */ /* 0x000fe2000fffe03f */
[----:B------:R-:W-:Y:S01]  /*25d0*/  UMOV UR9, 0x80000020 ;  /* 0x8000002000097882 */ /* 0x000fe20000000000 */
[----:B------:R-:W-:Y:S01]  /*25e0*/  UMOV UR11, 0x80000020 ;  /* 0x80000020000b7882 */ /* 0x000fe20000000000 */
[----:B------:R-:W-:-:S04]  /*25f0*/  UISETP.NE.AND UP0, UPT, UR6, UR24, UPT ;  /* 0x000000180600728c */ /* 0x000fc8000bf05270 */
[----:B------:R-:W-:-:S06]  /*2600*/  USEL UR7, URZ, 0x1, UP0 ;  /* 0x000000013f077887 */ /* 0x000fcc0008000000 */
[----:B------:R-:W-:Y:S01]  /*2610*/  ISETP.NE.AND P0, PT, RZ, UR7, PT ;  /* 0x00000007ff007c0c */ /* 0x000fe2000bf05270 */
[----:B------:R-:W-:Y:S03]  /*2620*/  QGMMA.64x128x32.F32.E4M3.E4M3 R24, gdesc[UR8], R24, gsb0 ;  /* 0x01e00000081879f3 */ /* 0x000fe60008000818 */
[----:B------:R-:W-:-:S09]  /*2630*/  WARPGROUP.DEPBAR.LE gsb0, 0x1 ;  /* 0x00008000000079c5 */ /* 0x000fd20000010100 */
[----:B------:R-:W-:Y:S05]  /*2640*/  @!P0 BRA `(.L_x_28) ;  /* 0x0000000400088947 */ /* 0x000fea0003800000 */
[----:B------:R-:W-:Y:S02]  /*2650*/  WARPGROUP.DEPBAR.LE gsb0, 0x0 ;  /* 0x00008000000079c5 */ /* 0x000fe40000010000 */
[----:B------:R-:W-:-:S01]  /*2660*/  FADD R149, R24, R149 ;  /* 0x0000009518957221 */ /* 0x000fc20000000000 */
[----:B------:R-:W-:Y:S01]  /*2670*/  FADD R144, R25, R144 ;  /* 0x0000009019907221 */ /* 0x000fe20000000000 */
        /* <DEDUP_REMOVED lines=62> */
[----:B------:R-:W-:-:S06]  /*2a60*/  UMOV UR6, URZ ;  /* 0x0000003f00067c82 */ /* 0x000fcc0008000000 */
.L_x_28:
[----:B------:R-:W-:Y:S05]  /*2a70*/  @!P1 BRA `(.L_x_29) ;  /* 0x0000000000049947 */ /* 0x000fea0003800000 */
[----:B------:R-:W-:Y:S01]  /*2a80*/  BPT.TRAP 0x1 ;  /* 0x000000040000795c */ /* 0x000fe20000300000 */
.L_x_29:
[----:B------:R-:W-:Y:S01]  /*2a90*/  ULEA UR8, UR20, UR12, 0x3 ;  /* 0x0000000c14087291 */ /* 0x000fe2000f8e183f */
[----:B------:R-:W-:-:S03]  /*2aa0*/  ISETP.GT.U32.AND P0, PT, R7, 0x1, PT ;  /* 0x000000010700780c */ /* 0x000fc60003f04070 */
[----:B------:R-:W-:-:S04]  /*2ab0*/  UIADD3 UR8, UR8, 0x90, URZ ;  /* 0x0000009008087890 */ /* 0x000fc8000fffe03f */
[----:B------:R-:W-:-:S09]  /*2ac0*/  UPRMT UR8, URZ, 0x654, UR8 ;  /* 0x000006543f087896 */ /* 0x000fd20008000008 */
[----:B------:R-:W-:Y:S01]  /*2ad0*/  SYNCS.ARRIVE.TRANS64.RED.A1T0 RZ, [UR8], RZ ;  /* 0x000000ffffff79a7 */ /* 0x000fe20008100408 */
[----:B------:R-:W-:Y:S05]  /*2ae0*/  @P0 BRA `(.L_x_30) ;  /* 0x0000000000040947 */ /* 0x000fea0003800000 */
[----:B------:R-:W-:Y:S01]  /*2af0*/  BPT.TRAP 0x1 ;  /* 0x000000040000795c */ /* 0x000fe20000300000 */
.L_x_30:
[----:B------:R-:W-:Y:S01]  /*2b00*/  UIADD3 UR17, UR17, 0x1, URZ ;  /* 0x0000000111117890 */ /* 0x000fe2000fffe03f */
[C---:B------:R-:W-:Y:S01]  /*2b10*/  ISETP.GT.AND P0, PT, R16.reuse, 0x1, PT ;  /* 0x000000011000780c */ /* 0x040fe20003f04270 */
[----:B------:R-:W-:Y:S01]  /*2b20*/  UIADD3 UR20, UR20, 0x1, URZ ;  /* 0x0000000114147890 */ /* 0x000fe2000fffe03f */
[----:B------:R-:W-:Y:S01]  /*2b30*/  VIADD R16, R16, 0xffffffff ;  /* 0xffffffff10107836 */ /* 0x000fe20000000000 */
[----:B------:R-:W-:Y:S02]  /*2b40*/  UISETP.NE.AND UP0, UPT, UR17, 0x12, UPT ;  /* 0x000000121100788c */ /* 0x000fe4000bf05270 */
[----:B------:R-:W-:Y:S02]  /*2b50*/  UISETP.NE.AND UP1, UPT, UR20, 0x12, UPT ;  /* 0x000000121400788c */ /* 0x000fe4000bf25270 */
[----:B------:R-:W-:Y:S02]  /*2b60*/  USEL UR8, URZ, 0x1, UP0 ;  /* 0x000000013f087887 */ /* 0x000fe40008000000 */
[----:B------:R-:W-:-:S02]  /*2b70*/  USEL UR17, UR17, URZ, UP0 ;  /* 0x0000003f11117287 */ /* 0x000fc40008000000 */
[----:B------:R-:W-:Y:S02]  /*2b80*/  USEL UR20, UR20, URZ, UP1 ;  /* 0x0000003f14147287 */ /* 0x000fe40008800000 */
[----:B------:R-:W-:Y:S01]  /*2b90*/  LOP3.LUT R19, R19, UR8, RZ, 0x3c, !PT ;  /* 0x0000000813137c12 */ /* 0x000fe2000f8e3cff */
[----:B------:R-:W-:Y:S01]  /*2ba0*/  UMOV UR8, 0x1 ;  /* 0x0000000100087882 */ /* 0x000fe20000000000 */
[----:B------:R-:W-:Y:S08]  /*2bb0*/  @P0 BRA `(.L_x_31) ;  /* 0xfffffff800080947 */ /* 0x000ff0000383ffff */
.L_x_23:
[----:B------:R-:W-:Y:S01]  /*2bc0*/  UISETP.NE.AND UP0, UPT, UR6, URZ, UPT ;  /* 0x0000003f0600728c */ /* 0x000fe2000bf05270 */
[----:B01----:R-:W0:Y:S01]  /*2bd0*/  LDC R16, c[0x0][0x28c] ;  /* 0x0000a300ff107b82 */ /* 0x003e220000000800 */
[----:B------:R-:W-:Y:S02]  /*2be0*/  IMAD.U32 R17, RZ, RZ, UR23 ;  /* 0x00000017ff117e24 */ /* 0x000fe4000f8e00ff */
[----:B------:R-:W-:-:S06]  /*2bf0*/  USEL UR6, URZ, 0x1, !UP0 ;  /* 0x000000013f067887 */ /* 0x000fcc000c000000 */
[----:B------:R-:W-:-:S13]  /*2c00*/  ISETP.NE.AND P0, PT, RZ, UR6, PT ;  /* 0x00000006ff007c0c */ /* 0x000fda000bf05270 */
[----:B------:R-:W-:Y:S05]  /*2c10*/  @!P0 BRA `(.L_x_32) ;  /* 0x0000000400048947 */ /* 0x000fea0003800000 */
[----:B------:R-:W-:Y:S02]  /*2c20*/  WARPGROUP.DEPBAR.LE gsb0, 0x0 ;  /* 0x00008000000079c5 */ /* 0x000fe40000010000 */
[----:B------:R-:W-:Y:S01]  /*2c30*/  FADD R149, R24, R149 ;  /* 0x0000009518957221 */ /* 0x000fe20000000000 */
        /* <DEDUP_REMOVED lines=62> */
[----:B------:R-:W-:-:S07]  /*3020*/  FADD R22, R22, R87 ;  /* 0x0000005716167221 */ /* 0x000fce0000000000 */
.L_x_32:
[----:B0-----:R-:W-:Y:S01]  /*3030*/  ISETP.GE.AND P0, PT, R16, 0x1, PT ;  /* 0x000000011000780c */ /* 0x001fe20003f06270 */
[----:B------:R0:W-:Y:S01]  /*3040*/  SYNCS.ARRIVE.TRANS64.A1T0 RZ, [R17+UR22], RZ ;  /* 0x000000ff11ff79a7 */ /* 0x0001e20008100016 */
[----:B------:R-:W-:-:S11]  /*3050*/  WARPGROUP.DEPBAR.LE gsb0, 0x0 ;  /* 0x00008000000079c5 */ /* 0x000fd60000010000 */
[----:B------:R-:W-:Y:S05]  /*3060*/  @!P0 BRA `(.L_x_33) ;  /* 0x0000000000388947 */ /* 0x000fea0003800000 */
[----:B------:R-:W-:-:S13]  /*3070*/  ISETP.NE.AND P0, PT, R146, 0x3, PT ;  /* 0x000000039200780c */ /* 0x000fda0003f05270 */
[----:B------:R-:W-:Y:S05]  /*3080*/  @!P0 BRA `(.L_x_34) ;  /* 0x0000000000048947 */ /* 0x000fea0003800000 */
[----:B------:R-:W-:Y:S01]  /*3090*/  BPT.TRAP 0x1 ;  /* 0x000000040000795c */ /* 0x000fe20000300000 */
.L_x_34:
[----:B------:R-:W-:Y:S01]  /*30a0*/  UIADD3 UR8, UR14, UR5, URZ ;  /* 0x000000050e087290 */ /* 0x000fe2000fffe03f */
[----:B------:R-:W-:-:S03]  /*30b0*/  ISETP.GT.U32.AND P0, PT, R7, 0x1, PT ;  /* 0x000000010700780c */ /* 0x000fc60003f04070 */
[----:B------:R-:W-:-:S04]  /*30c0*/  UIMAD.WIDE.U32 UR6, UR8, 0x38e38e39, URZ ;  /* 0x38e38e39080678a5 */ /* 0x000fc8000f8e003f */
[----:B------:R-:W-:-:S04]  /*30d0*/  USHF.R.U32.HI UR6, URZ, 0x2, UR7 ;  /* 0x000000023f067899 */ /* 0x000fc80008011607 */
[----:B------:R-:W-:-:S04]  /*30e0*/  UIMAD UR8, UR6, -0x12, UR8 ;  /* 0xffffffee060878a4 */ /* 0x000fc8000f8e0208 */
[----:B------:R-:W-:-:S04]  /*30f0*/  ULEA UR8, UR8, UR12, 0x3 ;  /* 0x0000000c08087291 */ /* 0x000fc8000f8e183f */
[----:B------:R-:W-:-:S04]  /*3100*/  UIADD3 UR8, UR8, 0x90, URZ ;  /* 0x0000009008087890 */ /* 0x000fc8000fffe03f */
[----:B------:R-:W-:-:S09]  /*3110*/  UPRMT UR8, URZ, 0x654, UR8 ;  /* 0x000006543f087896 */ /* 0x000fd20008000008 */
[----:B------:R-:W-:Y:S01]  /*3120*/  SYNCS.ARRIVE.TRANS64.RED.A1T0 RZ, [UR8], RZ ;  /* 0x000000ffffff79a7 */ /* 0x000fe20008100408 */
[----:B------:R-:W-:Y:S05]  /*3130*/  @P0 BRA `(.L_x_33) ;  /* 0x0000000000040947 */ /* 0x000fea0003800000 */
[----:B------:R-:W-:Y:S01]  /*3140*/  BPT.TRAP 0x1 ;  /* 0x000000040000795c */ /* 0x000fe20000300000 */
.L_x_33:
[----:B------:R-:W-:Y:S01]  /*3150*/  SHF.L.U32 R16, R148, 0x1f, RZ ;  /* 0x0000001f94107819 */ /* 0x000fe200000006ff */
[----:B------:R-:W-:Y:S01]  /*3160*/  UIADD3 UR5, UR21, UR5, URZ ;  /* 0x0000000515057290 */ /* 0x000fe2000fffe03f */
[----:B------:R-:W1:Y:S01]  /*3170*/  LDC R32, c[0x0][0x288] ;  /* 0x0000a200ff207b82 */ /* 0x000e620000000800 */
[----:B------:R-:W-:Y:S01]  /*3180*/  UISETP.GE.U32.AND UP1, UPT, UR21, 0x12, UPT ;  /* 0x000000121500788c */ /* 0x000fe2000bf26070 */
[----:B------:R-:W-:Y:S01]  /*3190*/  IMAD.SHL.U32 R26, R11, 0x2, RZ ;  /* 0x000000020b1a7824 */ /* 0x000fe200078e00ff */
[----:B------:R-:W-:Y:S02]  /*31a0*/  UISETP.GT.U32.AND UP0, UPT, UR5, 0x11, UPT ;  /* 0x000000110500788c */ /* 0x000fe4000bf04070 */
[----:B------:R-:W-:Y:S02]  /*31b0*/  UIMAD.WIDE.U32 UR6, UR5, 0x38e38e39, URZ ;  /* 0x38e38e39050678a5 */ /* 0x000fe4000f8e003f */
[----:B------:R-:W-:Y:S01]  /*31c0*/  UISETP.LT.U32.AND UP0, UPT, UR21, 0x12, UP0 ;  /* 0x000000121500788c */ /* 0x000fe20008701070 */
[----:B------:R-:W2:Y:S01]  /*31d0*/  SYNCS.PHASECHK.TRANS64.TRYWAIT P0, [UR15+0x8], R16 ;  /* 0x00000810ff0075a7 */ /* 0x000ea2000800014f */
[----:B------:R-:W-:Y:S01]  /*31e0*/  USHF.R.U32.HI UR6, URZ, 0x2, UR7 ;  /* 0x000000023f067899 */ /* 0x000fe20008011607 */
[----:B------:R-:W-:Y:S01]  /*31f0*/  SHF.R.S32.HI R27, RZ, 0x1f, R26 ;  /* 0x0000001fff1b7819 */ /* 0x000fe2000001141a */
[----:B------:R-:W-:-:S02]  /*3200*/  USEL UR8, URZ, 0x1, !UP0 ;  /* 0x000000013f087887 */ /* 0x000fc4000c000000 */
[----:B------:R-:W-:Y:S02]  /*3210*/  UIMAD UR5, UR6, -0x12, UR5 ;  /* 0xffffffee060578a4 */ /* 0x000fe4000f8e0205 */
[----:B------:R-:W-:-:S04]  /*3220*/  ULOP3.LUT UR4, UR4, UR8, URZ, 0x3c, !UPT ;  /* 0x0000000804047292 */ /* 0x000fc8000f8e3c3f */
[----:B------:R-:W-:Y:S01]  /*3230*/  @UP1 ULOP3.LUT UR4, UR4, 0x1, UR6, 0x78, !UPT ;  /* 0x0000000104041892 */ /* 0x000fe2000f8e7806 */
[----:B-12---:R-:W-:Y:S11]  /*3240*/  @!P0 BRA `(.L_x_35) ;  /* 0x0000006400b48947 */ /* 0x006ff60003800000 */
.L_x_207:
[----:B------:R-:W-:Y:S01]  /*3250*/  IMAD.SHL.U32 R28, R6, 0x40, RZ ;  /* 0x00000040061c7824 */ /* 0x000fe200078e00ff */
[----:B------:R-:W-:Y:S01]  /*3260*/  ULDC UR8, c[0x0][0x284] ;  /* 0x0000a10000087ab9 */ /* 0x000fe20000000800 */
[----:B------:R-:W-:Y:S01]  /*3270*/  IMAD.SHL.U32 R29, R5, 0x80, RZ ;  /* 0x00000080051d7824 */ /* 0x000fe200078e00ff */
[----:B------:R-:W-:Y:S01]  /*3280*/  SHF.R.S32.HI R34, RZ, 0x1f, R4 ;  /* 0x0000001fff227819 */ /* 0x000fe20000011404 */
[----:B------:R-:W-:Y:S01]  /*3290*/  ULDC.64 UR6, c[0x0][0x5d0] ;  /* 0x0001740000067ab9 */ /* 0x000fe20000000a00 */
[----:B------:R-:W-:Y:S01]  /*32a0*/  ISETP.GE.AND P0, PT, R28, UR8, PT ;  /* 0x000000081c007c0c */ /* 0x000fe2000bf06270 */
[----:B0-----:R-:W-:Y:S01]  /*32b0*/  IMAD.WIDE.U32 R16, R4, UR6, R26 ;  /* 0x0000000604107c25 */ /* 0x001fe2000f8e001a */
[----:B------:R-:W-:Y:S02]  /*32c0*/  SHF.R.S32.HI R33, RZ, 0x1f, R29 ;  /* 0x0000001fff217819 */ /* 0x000fe4000001141d */
[C---:B------:R-:W-:Y:S01]  /*32d0*/  ISETP.GE.OR P0, PT, R29.reuse, R32, P0 ;  /* 0x000000201d00720c */ /* 0x040fe20000706670 */
[----:B------:R-:W-:Y:S01]  /*32e0*/  IMAD R5, R34, UR6, RZ ;  /* 0x0000000622057c24 */ /* 0x000fe2000f8e02ff */
[----:B------:R-:W-:-:S03]  /*32f0*/  IADD3 R16, P1, R29, R16, RZ ;  /* 0x000000101d107210 */ /* 0x000fc60007f3e0ff */
[----:B------:R-:W-:-:S05]  /*3300*/  IMAD R5, R4, UR7, R5 ;  /* 0x0000000704057c24 */ /* 0x000fca000f8e0205 */
[----:B------:R-:W-:-:S03]  /*3310*/  IADD3.X R17, R33, R17, R5, P1, !PT ;  /* 0x0000001121117210 */ /* 0x000fc60000ffe405 */
[----:B------:R-:W-:Y:S05]  /*3320*/  @P0 BRA `(.L_x_36) ;  /* 0x0000004400b80947 */ /* 0x000fea0003800000 */
[----:B------:R-:W0:Y:S01]  /*3330*/  LDC.64 R30, c[0x0][0x5c8] ;  /* 0x00017200ff1e7b82 */ /* 0x000e220000000a00 */
[----:B------:R-:W-:Y:S01]  /*3340*/  IMAD.WIDE R24, R6, 0x40, R14 ;  /* 0x0000004006187825 */ /* 0x000fe200078e020e */
[----:B------:R-:W-:Y:S01]  /*3350*/  ULDC.64 UR6, c[0x0][0x5c0] ;  /* 0x0001700000067ab9 */ /* 0x000fe20000000a00 */
[----:B------:R-:W-:Y:S02]  /*3360*/  BSSY B0, `(.L_x_36) ;  /* 0x000046a000007945 */ /* 0x000fe40003800000 */
[----:B------:R-:W-:-:S04]  /*3370*/  IMAD R6, R11, -0x2, R32 ;  /* 0xfffffffe0b067824 */ /* 0x000fc800078e0220 */
[----:B------:R-:W-:Y:S02]  /*3380*/  IMAD.IADD R6, R6, 0x1, -R29 ;  /* 0x0000000106067824 */ /* 0x000fe400078e0a1d */
[-C--:B0-----:R-:W-:Y:S02]  /*3390*/  IMAD R5, R25, R30.reuse, RZ ;  /* 0x0000001e19057224 */ /* 0x081fe400078e02ff */
[----:B------:R-:W-:-:S04]  /*33a0*/  IMAD.WIDE.U32 R16, R24, R30, R16 ;  /* 0x0000001e18107225 */ /* 0x000fc800078e0010 */
[----:B------:R-:W-:Y:S01]  /*33b0*/  IMAD R19, R24, R31, R5 ;  /* 0x0000001f18137224 */ /* 0x000fe200078e0205 */
[----:B------:R-:W-:Y:S02]  /*33c0*/  LEA R5, P0, R30, R16, 0x3 ;  /* 0x000000101e057211 */ /* 0x000fe400078018ff */
[----:B------:R-:W-:Y:S01]  /*33d0*/  IADD3 R18, P1, R16, UR6, RZ ;  /* 0x0000000610127c10 */ /* 0x000fe2000ff3e0ff */
[----:B------:R-:W-:Y:S01]  /*33e0*/  IMAD.IADD R19, R17, 0x1, R19 ;  /* 0x0000000111137824 */ /* 0x000fe200078e0213 */
[----:B------:R-:W-:-:S04]  /*33f0*/  IADD3 R16, P3, R5, UR6, RZ ;  /* 0x0000000605107c10 */ /* 0x000fc8000ff7e0ff */
[----:B------:R-:W-:Y:S01]  /*3400*/  LEA.HI.X R5, R30, R19, R31, 0x3, P0 ;  /* 0x000000131e057211 */ /* 0x000fe200000f1c1f */
[----:B------:R-:W-:Y:S01]  /*3410*/  IMAD.IADD R30, R13, 0x1, -R28 ;  /* 0x000000010d1e7824 */ /* 0x000fe200078e0a1c */
[----:B-----5:R-:W-:Y:S02]  /*3420*/  FSETP.NEU.AND P0, PT, R12, RZ, PT ;  /* 0x000000ff0c00720b */ /* 0x020fe40003f0d000 */
[----:B------:R-:W-:Y:S02]  /*3430*/  IADD3.X R19, R19, UR7, RZ, P1, !PT ;  /* 0x0000000713137c10 */ /* 0x000fe40008ffe4ff */
[----:B------:R-:W-:-:S09]  /*3440*/  IADD3.X R17, R5, UR7, RZ, P3, !PT ;  /* 0x0000000705117c10 */ /* 0x000fd20009ffe4ff */
[----:B------:R-:W-:Y:S05]  /*3450*/  @!P0 BRA `(.L_x_37) ;  /* 0x0000003400608947 */ /* 0x000fea0003800000 */
[----:B------:R-:W-:Y:S01]  /*3460*/  ULDC.64 UR6, c[0x0][0x5b8] ;  /* 0x00016e0000067ab9 */ /* 0x000fe20000000a00 */
[----:B------:R-:W-:Y:S01]  /*3470*/  ULDC.64 UR8, c[0x0][0x5a8] ;  /* 0x00016a0000087ab9 */ /* 0x000fe20000000a00 */
[----:B------:R-:W-:Y:S01]  /*3480*/  IMAD.WIDE.U32 R26, R4, UR6, R26 ;  /* 0x00000006041a7c25 */ /* 0x000fe2000f8e001a */
[----:B------:R-:W-:Y:S01]  /*3490*/  BSSY B1, `(.L_x_38) ;  /* 0x0000010000017945 */ /* 0x000fe20003800000 */
[----:B------:R-:W-:Y:S02]  /*34a0*/  PRMT R28, RZ, 0x7610, R28 ;  /* 0x00007610ff1c7816 */ /* 0x000fe4000000001c */
[----:B------:R-:W-:Y:S01]  /*34b0*/  IMAD R5, R34, UR6, RZ ;  /* 0x0000000622057c24 */ /* 0x000fe2000f8e02ff */
[----:B------:R-:W-:-:S03]  /*34c0*/  IADD3 R26, P0, R29, R26, RZ ;  /* 0x0000001a1d1a7210 */ /* 0x000fc60007f1e0ff */
[----:B------:R-:W-:Y:S01]  /*34d0*/  IMAD R5, R4, UR7, R5 ;  /* 0x0000000704057c24 */ /* 0x000fe2000f8e0205 */
[----:B------:R-:W-:Y:S02]  /*34e0*/  ULDC.64 UR6, c[0x0][0x5b0] ;  /* 0x00016c0000067ab9 */ /* 0x000fe40000000a00 */
[----:B------:R-:W-:Y:S02]  /*34f0*/  IMAD R29, R25, UR6, RZ ;  /* 0x00000006191d7c24 */ /* 0x000fe4000f8e02ff */
[----:B------:R-:W-:Y:S02]  /*3500*/  IADD3.X R27, R33, R27, R5, P0, !PT ;  /* 0x0000001b211b7210 */ /* 0x000fe400007fe405 */
[----:B------:R-:W-:Y:S01]  /*3510*/  ISETP.GE.AND P0, PT, R30, 0x1, PT ;  /* 0x000000011e00780c */ /* 0x000fe20003f06270 */
[C---:B------:R-:W-:Y:S02]  /*3520*/  IMAD R29, R24.reuse, UR7, R29 ;  /* 0x00000007181d7c24 */ /* 0x040fe4000f8e021d */
[----:B------:R-:W-:Y:S01]  /*3530*/  IMAD.WIDE.U32 R4, R24, UR6, R26 ;  /* 0x0000000618047c25 */ /* 0x000fe2000f8e001a */
[----:B------:R-:W-:-:S02]  /*3540*/  ISETP.LT.OR P4, PT, R6, 0x1, !P0 ;  /* 0x000000010600780c */ /* 0x000fc40004781670 */
[----:B------:R-:W-:-:S04]  /*3550*/  IADD3 R4, P1, R4, UR8, RZ ;  /* 0x0000000804047c10 */ /* 0x000fc8000ff3e0ff */
[----:B------:R-:W-:-:S07]  /*3560*/  IADD3.X R5, R5, UR9, R29, P1, !PT ;  /* 0x0000000905057c10 */ /* 0x000fce0008ffe41d */
[----:B------:R-:W-:Y:S05]  /*3570*/  @P4 BRA `(.L_x_39) ;  /* 0x0000000000044947 */ /* 0x000fea0003800000 */
[----:B------:R0:W5:Y:S02]  /*3580*/  LDG.E.U8 R28, desc[UR18][R4.64] ;  /* 0x00000012041c7981 */ /* 0x000164000c1e1100 */
.L_x_39:
[----:B------:R-:W-:Y:S05]  /*3590*/  BSYNC B1 ;  /* 0x0000000000017941 */ /* 0x000fea0003800000 */
.L_x_38:
[----:B-----5:R-:W-:Y:S01]  /*35a0*/  LOP3.LUT R28, R28, 0xff, RZ, 0xc0, !PT ;  /* 0x000000ff1c1c7812 */ /* 0x020fe200078ec0ff */
[----:B------:R-:W-:Y:S01]  /*35b0*/  BSSY B1, `(.L_x_40) ;  /* 0x000000b000017945 */ /* 0x000fe20003800000 */
[----:B------:R-:W-:Y:S02]  /*35c0*/  ISETP.LT.OR P3, PT, R6, 0x2, !P0 ;  /* 0x000000020600780c */ /* 0x000fe40004761670 */
[----:B------:R-:W-:-:S05]  /*35d0*/  F2FP.F16.E4M3.UNPACK_B R28, R28 ;  /* 0x0000001cff1c723e */ /* 0x000fca00020006ff */
[----:B------:R-:W-:-:S05]  /*35e0*/  HADD2.F32 R29, -RZ, R28.H0_H0 ;  /* 0x2000001cff1d7230 */ /* 0x000fca0000004100 */
[----:B------:R-:W-:-:S04]  /*35f0*/  FMUL R28, R29, R12 ;  /* 0x0000000c1d1c7220 */ /* 0x000fc80000400000 */
[----:B------:R-:W-:-:S05]  /*3600*/  FFMA R28, R149, R10, R28 ;  /* 0x0000000a951c7223 */ /* 0x000fca000000001c */
[----:B------:R-:W-:Y:S02]  /*3610*/  F2FP.SATFINITE.E4M3.F32.PACK_AB_MERGE_C R29, RZ, R28, RZ ;  /* 0x0000001cff1d723e */ /* 0x000fe400048070ff */
[----:B------:R-:W-:-:S03]  /*3620*/  PRMT R28, RZ, 0x7610, R28 ;  /* 0x00007610ff1c7816 */ /* 0x000fc6000000001c */
[----:B------:R1:W-:Y:S01]  /*3630*/  @!P4 STG.E.U8 desc[UR18][R18.64], R29 ;  /* 0x0000001d1200c986 */ /* 0x0003e2000c101112 */
[----:B------:R-:W-:Y:S05]  /*3640*/  @P3 BRA `(.L_x_41) ;  /* 0x0000000000043947 */ /* 0x000fea0003800000 */
[----:B------:R2:W5:Y:S02]  /*3650*/  LDG.E.U8 R28, desc[UR18][R4.64+0x1] ;  /* 0x00000112041c7981 */ /* 0x000564000c1e1100 */
.L_x_41:
[----:B------:R-:W-:Y:S05]  /*3660*/  BSYNC B1 ;  /* 0x0000000000017941 */ /* 0x000fea0003800000 */
.L_x_40:
[----:B-----5:R-:W-:Y:S01]  /*3670*/  LOP3.LUT R28, R28, 0xff, RZ, 0xc0, !PT ;  /* 0x000000ff1c1c7812 */ /* 0x020fe200078ec0ff */
[----:B------:R-:W-:Y:S01]  /*3680*/  BSSY B1, `(.L_x_42) ;  /* 0x0000013000017945 */ /* 0x000fe20003800000 */
[----:B------:R-:W-:Y:S02]  /*3690*/  IADD3 R31, P1, R24, 0x8, RZ ;  /* 0x00000008181f7810 */ /* 0x000fe40007f3e0ff */
[----:B------:R-:W-:-:S03]  /*36a0*/  F2FP.F16.E4M3.UNPACK_B R28, R28 ;  /* 0x0000001cff1c723e */ /* 0x000fc600020006ff */
[----:B------:R-:W-:Y:S01]  /*36b0*/  IMAD.X R24, RZ, RZ, R25, P1 ;  /* 0x000000ffff187224 */ /* 0x000fe200008e0619 */
[----:B------:R-:W-:Y:S01]  /*36c0*/  ISETP.GE.AND P1, PT, R30, 0x9, PT ;  /* 0x000000091e00780c */ /* 0x000fe20003f26270 */
[----:B-1----:R-:W-:Y:S02]  /*36d0*/  HADD2.F32 R29, -RZ, R28.H0_H0 ;  /* 0x2000001cff1d7230 */ /* 0x002fe40000004100 */
[----:B------:R-:W-:Y:S01]  /*36e0*/  IMAD R24, R24, UR6, RZ ;  /* 0x0000000618187c24 */ /* 0x000fe2000f8e02ff */
[----:B------:R-:W-:Y:S01]  /*36f0*/  ISETP.LT.OR P5, PT, R6, 0x1, !P1 ;  /* 0x000000010600780c */ /* 0x000fe20004fa1670 */
[----:B------:R-:W-:-:S04]  /*3700*/  IMAD.WIDE.U32 R26, R31, UR6, R26 ;  /* 0x000000061f1a7c25 */ /* 0x000fc8000f8e001a */
[----:B------:R-:W-:Y:S01]  /*3710*/  FMUL R29, R29, R12 ;  /* 0x0000000c1d1d7220 */ /* 0x000fe20000400000 */
[----:B------:R-:W-:-:S03]  /*3720*/  IMAD R31, R31, UR7, R24 ;  /* 0x000000071f1f7c24 */ /* 0x000fc6000f8e0218 */
[----:B------:R-:W-:Y:S01]  /*3730*/  FFMA R29, R144, R10, R29 ;  /* 0x0000000a901d7223 */ /* 0x000fe2000000001d */
[----:B------:R-:W-:Y:S02]  /*3740*/  IADD3 R24, P4, R26, UR8, RZ ;  /* 0x000000081a187c10 */ /* 0x000fe4000ff9e0ff */
[----:B------:R-:W-:Y:S02]  /*3750*/  PRMT R26, RZ, 0x7610, R26 ;  /* 0x00007610ff1a7816 */ /* 0x000fe4000000001a */
[----:B------:R-:W-:Y:S02]  /*3760*/  F2FP.SATFINITE.E4M3.F32.PACK_AB_MERGE_C R29, RZ, R29, RZ ;  /* 0x0000001dff1d723e */ /* 0x000fe400048070ff */
[----:B------:R-:W-:-:S03]  /*3770*/  IADD3.X R25, R27, UR9, R31, P4, !PT ;  /* 0x000000091b197c10 */ /* 0x000fc6000a7fe41f */
[----:B------:R1:W-:Y:S01]  /*3780*/  @!P3 STG.E.U8 desc[UR18][R18.64+0x1], R29 ;  /* 0x0000011d1200b986 */ /* 0x0003e2000c101112 */
[----:B------:R-:W-:Y:S05]  /*3790*/  @P5 BRA `(.L_x_43) ;  /* 0x0000000000045947 */ /* 0x000fea0003800000 */
[----:B------:R3:W5:Y:S02]  /*37a0*/  LDG.E.U8 R26, desc[UR18][R24.64] ;  /* 0x00000012181a7981 */ /* 0x000764000c1e1100 */
.L_x_43:
[----:B------:R-:W-:Y:S05]  /*37b0*/  BSYNC B1 ;  /* 0x0000000000017941 */ /* 0x000fea0003800000 */
.L_x_42:
        /* <DEDUP_REMOVED lines=12> */
.L_x_45:
[----:B------:R-:W-:Y:S05]  /*3880*/  BSYNC B1 ;  /* 0x0000000000017941 */ /* 0x000fea0003800000 */
.L_x_44:
[----:B-----5:R-:W-:Y:S01]  /*3890*/  LOP3.LUT R26, R26, 0xff, RZ, 0xc0, !PT ;  /* 0x000000ff1a1a7812 */ /* 0x020fe200078ec0ff */
[----:B------:R-:W-:Y:S01]  /*38a0*/  BSSY B1, `(.L_x_46) ;  /* 0x000000b000017945 */ /* 0x000fe20003800000 */
[----:B------:R-:W-:Y:S02]  /*38b0*/  ISETP.LT.OR P4, PT, R6, 0x9, !P0 ;  /* 0x000000090600780c */ /* 0x000fe40004781670 */
[----:B------:R-:W-:-:S05]  /*38c0*/  F2FP.F16.E4M3.UNPACK_B R26, R26 ;  /* 0x0000001aff1a723e */ /* 0x000fca00020006ff */
[----:B----4-:R-:W-:Y:S01]  /*38d0*/  HADD2.F32 R27, -RZ, R26.H0_H0 ;  /* 0x2000001aff1b7230 */ /* 0x010fe20000004100 */
[----:B------:R-:W-:-:S04]  /*38e0*/  PRMT R26, RZ, 0x7610, R26 ;  /* 0x00007610ff1a7816 */ /* 0x000fc8000000001a */
[----:B------:R-:W-:-:S04]  /*38f0*/  FMUL R27, R27, R12 ;  /* 0x0000000c1b1b7220 */ /* 0x000fc80000400000 */
[----:B------:R-:W-:-:S05]  /*3900*/  FFMA R27, R142, R10, R27 ;  /* 0x0000000a8e1b7223 */ /* 0x000fca000000001b */
[----:B------:R-:W-:-:S05]  /*3910*/  F2FP.SATFINITE.E4M3.F32.PACK_AB_MERGE_C R27, RZ, R27, RZ ;  /* 0x0000001bff1b723e */ /* 0x000fca00048070ff */
[----:B------:R4:W-:Y:S01]  /*3920*/  @!P3 STG.E.U8 desc[UR18][R16.64+0x1], R27 ;  /* 0x0000011b1000b986 */ /* 0x0009e2000c101112 */
[----:B------:R-:W-:Y:S05]  /*3930*/  @P4 BRA `(.L_x_47) ;  /* 0x0000000000044947 */ /* 0x000fea0003800000 */
[----:B------:R0:W5:Y:S02]  /*3940*/  LDG.E.U8 R26, desc[UR18][R4.64+0x8] ;  /* 0x00000812041a7981 */ /* 0x000164000c1e1100 */
.L_x_47:
[----:B------:R-:W-:Y:S05]  /*3950*/  BSYNC B1 ;  /* 0x0000000000017941 */ /* 0x000fea0003800000 */
.L_x_46:
[----:B-----5:R-:W-:Y:S01]  /*3960*/  LOP3.LUT R26, R26, 0xff, RZ, 0xc0, !PT ;  /* 0x000000ff1a1a7812 */ /* 0x020fe200078ec0ff */
[----:B------:R-:W-:Y:S01]  /*3970*/  BSSY B1, `(.L_x_48) ;  /* 0x000000b000017945 */ /* 0x000fe20003800000 */
[----:B------:R-:W-:Y:S02]  /*3980*/  ISETP.LT.OR P3, PT, R6, 0xa, !P0 ;  /* 0x0000000a0600780c */ /* 0x000fe40004761670 */
[----:B------:R-:W-:-:S05]  /*3990*/  F2FP.F16.E4M3.UNPACK_B R26, R26 ;  /* 0x0000001aff1a723e */ /* 0x000fca00020006ff */
[----:B----4-:R-:W-:-:S05]  /*39a0*/  HADD2.F32 R27, -RZ, R26.H0_H0 ;  /* 0x2000001aff1b7230 */ /* 0x010fca0000004100 */
[----:B------:R-:W-:-:S04]  /*39b0*/  FMUL R26, R27, R12 ;  /* 0x0000000c1b1a7220 */ /* 0x000fc80000400000 */
[----:B------:R-:W-:-:S05]  /*39c0*/  FFMA R26, R145, R10, R26 ;  /* 0x0000000a911a7223 */ /* 0x000fca000000001a */
[----:B------:R-:W-:Y:S02]  /*39d0*/  F2FP.SATFINITE.E4M3.F32.PACK_AB_MERGE_C R27, RZ, R26, RZ ;  /* 0x0000001aff1b723e */ /* 0x000fe400048070ff */
[----:B------:R-:W-:-:S03]  /*39e0*/  PRMT R26, RZ, 0x7610, R26 ;  /* 0x00007610ff1a7816 */ /* 0x000fc6000000001a */
[----:B------:R4:W-:Y:S01]  /*39f0*/  @!P4 STG.E.U8 desc[UR18][R18.64+0x8], R27 ;  /* 0x0000081b1200c986 */ /* 0x0009e2000c101112 */
[----:B------:R-:W-:Y:S05]  /*3a00*/  @P3 BRA `(.L_x_49) ;  /* 0x0000000000043947 */ /* 0x000fea0003800000 */
[----:B------:R0:W5:Y:S02]  /*3a10*/  LDG.E.U8 R26, desc[UR18][R4.64+0x9] ;  /* 0x00000912041a7981 */ /* 0x000164000c1e1100 */
.L_x_49:
[----:B------:R-:W-:Y:S05]  /*3a20*/  BSYNC B1 ;  /* 0x0000000000017941 */ /* 0x000fea0003800000 */
.L_x_48:
        /* <DEDUP_REMOVED lines=12> */
.L_x_51:
[----:B------:R-:W-:Y:S05]  /*3af0*/  BSYNC B1 ;  /* 0x0000000000017941 */ /* 0x000fea0003800000 */
.L_x_50:
        /* <DEDUP_REMOVED lines=12> */
.L_x_53:
[----:B------:R-:W-:Y:S05]  /*3bc0*/  BSYNC B1 ;  /* 0x0000000000017941 */ /* 0x000fea0003800000 */
.L_x_52:
        /* <DEDUP_REMOVED lines=12> */
.L_x_55:
[----:B------:R-:W-:Y:S05]  /*3c90*/  BSYNC B1 ;  /* 0x0000000000017941 */ /* 0x000fea0003800000 */
.L_x_54:
        /* <DEDUP_REMOVED lines=12> */
.L_x_57:
[----:B------:R-:W-:Y:S05]  /*3d60*/  BSYNC B1 ;  /* 0x0000000000017941 */ /* 0x000fea0003800000 */
.L_x_56:
        /* <DEDUP_REMOVED lines=12> */
.L_x_59:
[----:B------:R-:W-:Y:S05]  /*3e30*/  BSYNC B1 ;  /* 0x0000000000017941 */ /* 0x000fea0003800000 */
.L_x_58:
        /* <DEDUP_REMOVED lines=12> */
.L_x_61:
[----:B------:R-:W-:Y:S05]  /*3f00*/  BSYNC B1 ;  /* 0x0000000000017941 */ /* 0x000fea0003800000 */
.L_x_60:
        /* <DEDUP_REMOVED lines=12> */
.L_x_63:
[----:B------:R-:W-:Y:S05]  /*3fd0*/  BSYNC B1 ;  /* 0x0000000000017941 */ /* 0x000fea0003800000 */
.L_x_62:
        /* <DEDUP_REMOVED lines=12> */
.L_x_65:
[----:B------:R-:W-:Y:S05]  /*40a0*/  BSYNC B1 ;  /* 0x0000000000017941 */ /* 0x000fea0003800000 */
.L_x_64:
        /* <DEDUP_REMOVED lines=12> */
.L_x_67:
[----:B------:R-:W-:Y:S05]  /*4170*/  BSYNC B1 ;  /* 0x0000000000017941 */ /* 0x000fea0003800000 */
.L_x_66:
        /* <DEDUP_REMOVED lines=12> */
.L_x_69:
[----:B------:R-:W-:Y:S05]  /*4240*/  BSYNC B1 ;  /* 0x0000000000017941 */ /* 0x000fea0003800000 */
.L_x_68:
        /* <DEDUP_REMOVED lines=12> */
.L_x_71:
[----:B------:R-:W-:Y:S05]  /*4310*/  BSYNC B1 ;  /* 0x0000000000017941 */ /* 0x000fea0003800000 */
.L_x_70:
        /* <DEDUP_REMOVED lines=12> */
.L_x_73:
[----:B------:R-:W-:Y:S05]  /*43e0*/  BSYNC B1 ;  /* 0x0000000000017941 */ /* 0x000fea0003800000 */
.L_x_72:
        /* <DEDUP_REMOVED lines=12> */
.L_x_75:
[----:B------:R-:W-:Y:S05]  /*44b0*/  BSYNC B1 ;  /* 0x0000000000017941 */ /* 0x000fea0003800000 */
.L_x_74:
        /* <DEDUP_REMOVED lines=12> */
.L_x_77:
[----:B------:R-:W-:Y:S05]  /*4580*/  BSYNC B1 ;  /* 0x0000000000017941 */ /* 0x000fea0003800000 */
.L_x_76:
        /* <DEDUP_REMOVED lines=12> */
.L_x_79:
[----:B------:R-:W-:Y:S05]  /*4650*/  BSYNC B1 ;  /* 0x0000000000017941 */ /* 0x000fea0003800000 */
.L_x_78:
        /* <DEDUP_REMOVED lines=12> */
.L_x_81:
[----:B------:R-:W-:Y:S05]  /*4720*/  BSYNC B1 ;  /* 0x0000000000017941 */ /* 0x000fea0003800000 */
.L_x_80:
        /* <DEDUP_REMOVED lines=12> */
.L_x_83:
[----:B------:R-:W-:Y:S05]  /*47f0*/  BSYNC B1 ;  /* 0x0000000000017941 */ /* 0x000fea0003800000 */
.L_x_82:
        /* <DEDUP_REMOVED lines=12> */
.L_x_85:
[----:B------:R-:W-:Y:S05]  /*48c0*/  BSYNC B1 ;  /* 0x0000000000017941 */ /* 0x000fea0003800000 */
.L_x_84:
        /* <DEDUP_REMOVED lines=12> */
.L_x_87:
[----:B------:R-:W-:Y:S05]  /*4990*/  BSYNC B1 ;  /* 0x0000000000017941 */ /* 0x000fea0003800000 */
.L_x_86:
        /* <DEDUP_REMOVED lines=12> */
.L_x_89:
[----:B------:R-:W-:Y:S05]  /*4a60*/  BSYNC B1 ;  /* 0x0000000000017941 */ /* 0x000fea0003800000 */
.L_x_88:
        /* <DEDUP_REMOVED lines=12> */
.L_x_91:
[----:B------:R-:W-:Y:S05]  /*4b30*/  BSYNC B1 ;  /* 0x0000000000017941 */ /* 0x000fea0003800000 */
.L_x_90:
        /* <DEDUP_REMOVED lines=12> */
.L_x_93:
[----:B------:R-:W-:Y:S05]  /*4c00*/  BSYNC B1 ;  /* 0x0000000000017941 */ /* 0x000fea0003800000 */
.L_x_92:
        /* <DEDUP_REMOVED lines=12> */
.L_x_95:
[----:B------:R-:W-:Y:S05]  /*4cd0*/  BSYNC B1 ;  /* 0x0000000000017941 */ /* 0x000fea0003800000 */
.L_x_94:
        /* <DEDUP_REMOVED lines=12> */
.L_x_97:
[----:B------:R-:W-:Y:S05]  /*4da0*/  BSYNC B1 ;  /* 0x0000000000017941 */ /* 0x000fea0003800000 */
.L_x_96:
        /* <DEDUP_REMOVED lines=12> */
.L_x_99:
[----:B------:R-:W-:Y:S05]  /*4e70*/  BSYNC B1 ;  /* 0x0000000000017941 */ /* 0x000fea0003800000 */
.L_x_98:
        /* <DEDUP_REMOVED lines=12> */
.L_x_101:
[----:B------:R-:W-:Y:S05]  /*4f40*/  BSYNC B1 ;  /* 0x0000000000017941 */ /* 0x000fea0003800000 */
.L_x_100:
        /* <DEDUP_REMOVED lines=12> */
.L_x_103:
[----:B------:R-:W-:Y:S05]  /*5010*/  BSYNC B1 ;  /* 0x0000000000017941 */ /* 0x000fea0003800000 */
.L_x_102:
        /* <DEDUP_REMOVED lines=12> */
.L_x_105:
[----:B------:R-:W-:Y:S05]  /*50e0*/  BSYNC B1 ;  /* 0x0000000000017941 */ /* 0x000fea0003800000 */
.L_x_104:
        /* <DEDUP_REMOVED lines=12> */
.L_x_107:
[----:B------:R-:W-:Y:S05]  /*51b0*/  BSYNC B1 ;  /* 0x0000000000017941 */ /* 0x000fea0003800000 */
.L_x_106:
        /* <DEDUP_REMOVED lines=12> */
.L_x_109:
[----:B------:R-:W-:Y:S05]  /*5280*/  BSYNC B1 ;  /* 0x0000000000017941 */ /* 0x000fea0003800000 */
.L_x_108:
        /* <DEDUP_REMOVED lines=12> */
.L_x_111:
[----:B------:R-:W-:Y:S05]  /*5350*/  BSYNC B1 ;  /* 0x0000000000017941 */ /* 0x000fea0003800000 */
.L_x_110:
        /* <DEDUP_REMOVED lines=12> */
.L_x_113:
[----:B------:R-:W-:Y:S05]  /*5420*/  BSYNC B1 ;  /* 0x0000000000017941 */ /* 0x000fea0003800000 */
.L_x_112:
        /* <DEDUP_REMOVED lines=12> */
.L_x_115:
[----:B------:R-:W-:Y:S05]  /*54f0*/  BSYNC B1 ;  /* 0x0000000000017941 */ /* 0x000fea0003800000 */
.L_x_114:
        /* <DEDUP_REMOVED lines=12> */
.L_x_117:
[----:B------:R-:W-:Y:S05]  /*55c0*/  BSYNC B1 ;  /* 0x0000000000017941 */ /* 0x000fea0003800000 */
.L_x_116:
        /* <DEDUP_REMOVED lines=12> */
.L_x_119:
[----:B------:R-:W-:Y:S05]  /*5690*/  BSYNC B1 ;  /* 0x0000000000017941 */ /* 0x000fea0003800000 */
.L_x_118:
        /* <DEDUP_REMOVED lines=12> */
.L_x_121:
[----:B------:R-:W-:Y:S05]  /*5760*/  BSYNC B1 ;  /* 0x0000000000017941 */ /* 0x000fea0003800000 */
.L_x_120:
        /* <DEDUP_REMOVED lines=12> */
.L_x_123:
[----:B------:R-:W-:Y:S05]  /*5830*/  BSYNC B1 ;  /* 0x0000000000017941 */ /* 0x000fea0003800000 */
.L_x_122:
        /* <DEDUP_REMOVED lines=12> */
.L_x_125:
[----:B------:R-:W-:Y:S05]  /*5900*/  BSYNC B1 ;  /* 0x0000000000017941 */ /* 0x000fea0003800000 */
.L_x_124:
        /* <DEDUP_REMOVED lines=12> */
.L_x_127:
[----:B------:R-:W-:Y:S05]  /*59d0*/  BSYNC B1 ;  /* 0x0000000000017941 */ /* 0x000fea0003800000 */
.L_x_126:
        /* <DEDUP_REMOVED lines=12> */
.L_x_129:
[----:B------:R-:W-:Y:S05]  /*5aa0*/  BSYNC B1 ;  /* 0x0000000000017941 */ /* 0x000fea0003800000 */
.L_x_128:
        /* <DEDUP_REMOVED lines=12> */
.L_x_131:
[----:B------:R-:W-:Y:S05]  /*5b70*/  BSYNC B1 ;  /* 0x0000000000017941 */ /* 0x000fea0003800000 */
.L_x_130:
        /* <DEDUP_REMOVED lines=12> */
.L_x_133:
[----:B------:R-:W-:Y:S05]  /*5c40*/  BSYNC B1 ;  /* 0x0000000000017941 */ /* 0x000fea0003800000 */
.L_x_132:
        /* <DEDUP_REMOVED lines=12> */
.L_x_135:
[----:B------:R-:W-:Y:S05]  /*5d10*/  BSYNC B1 ;  /* 0x0000000000017941 */ /* 0x000fea0003800000 */
.L_x_134:
        /* <DEDUP_REMOVED lines=12> */
.L_x_137:
[----:B------:R-:W-:Y:S05]  /*5de0*/  BSYNC B1 ;  /* 0x0000000000017941 */ /* 0x000fea0003800000 */
.L_x_136:
        /* <DEDUP_REMOVED lines=12> */
.L_x_139:
[----:B------:R-:W-:Y:S05]  /*5eb0*/  BSYNC B1 ;  /* 0x0000000000017941 */ /* 0x000fea0003800000 */
.L_x_138:
        /* <DEDUP_REMOVED lines=12> */
.L_x_141:
[----:B------:R-:W-:Y:S05]  /*5f80*/  BSYNC B1 ;  /* 0x0000000000017941 */ /* 0x000fea0003800000 */
.L_x_140:
        /* <DEDUP_REMOVED lines=12> */
.L_x_143:
[----:B------:R-:W-:Y:S05]  /*6050*/  BSYNC B1 ;  /* 0x0000000000017941 */ /* 0x000fea0003800000 */
.L_x_142:
        /* <DEDUP_REMOVED lines=12> */
.L_x_145:
[----:B------:R-:W-:Y:S05]  /*6120*/  BSYNC B1 ;  /* 0x0000000000017941 */ /* 0x000fea0003800000 */
.L_x_144:
        /* <DEDUP_REMOVED lines=12> */
.L_x_147:
[----:B------:R-:W-:Y:S05]  /*61f0*/  BSYNC B1 ;  /* 0x0000000000017941 */ /* 0x000fea0003800000 */
.L_x_146:
        /* <DEDUP_REMOVED lines=12> */
.L_x_149:
[----:B------:R-:W-:Y:S05]  /*62c0*/  BSYNC B1 ;  /* 0x0000000000017941 */ /* 0x000fea0003800000 */
.L_x_148:
        /* <DEDUP_REMOVED lines=12> */
.L_x_151:
[----:B------:R-:W-:Y:S05]  /*6390*/  BSYNC B1 ;  /* 0x0000000000017941 */ /* 0x000fea0003800000 */
.L_x_150:
        /* <DEDUP_REMOVED lines=12> */
.L_x_153:
[----:B------:R-:W-:Y:S05]  /*6460*/  BSYNC B1 ;  /* 0x0000000000017941 */ /* 0x000fea0003800000 */
.L_x_152:
        /* <DEDUP_REMOVED lines=12> */
.L_x_155:
[----:B------:R-:W-:Y:S05]  /*6530*/  BSYNC B1 ;  /* 0x0000000000017941 */ /* 0x000fea0003800000 */
.L_x_154:
        /* <DEDUP_REMOVED lines=12> */
.L_x_157:
[----:B------:R-:W-:Y:S05]  /*6600*/  BSYNC B1 ;  /* 0x0000000000017941 */ /* 0x000fea0003800000 */
.L_x_156:
        /* <DEDUP_REMOVED lines=12> */
.L_x_159:
[----:B------:R-:W-:Y:S05]  /*66d0*/  BSYNC B1 ;  /* 0x0000000000017941 */ /* 0x000fea0003800000 */
.L_x_158:
[----:B-----5:R-:W-:Y:S01]  /*66e0*/  LOP3.LUT R26, R26, 0xff, RZ, 0xc0, !PT ;  /* 0x000000ff1a1a7812 */ /* 0x020fe200078ec0ff */
[----:B------:R-:W-:Y:S01]  /*66f0*/  BSSY B1, `(.L_x_160) ;  /* 0x000000b000017945 */ /* 0x000fe20003800000 */
[----:B------:R-:W-:Y:S02]  /*6700*/  ISETP.LT.OR P0, PT, R6, 0x7a, !P0 ;  /* 0x0000007a0600780c */ /* 0x000fe40004701670 */
[----:B------:R-:W-:-:S05]  /*6710*/  F2FP.F16.E4M3.UNPACK_B R26, R26 ;  /* 0x0000001aff1a723e */ /* 0x000fca00020006ff */
[----:B----4-:R-:W-:-:S05]  /*6720*/  HADD2.F32 R27, -RZ, R26.H0_H0 ;  /* 0x2000001aff1b7230 */ /* 0x010fca0000004100 */
[----:B------:R-:W-:-:S04]  /*6730*/  FMUL R26, R27, R12 ;  /* 0x0000000c1b1a7220 */ /* 0x000fc80000400000 */
[----:B------:R-:W-:Y:S01]  /*6740*/  FFMA R26, R21, R10, R26 ;  /* 0x0000000a151a7223 */ /* 0x000fe2000000001a */
[----:B------:R-:W-:-:S04]  /*6750*/  PRMT R21, RZ, 0x7610, R21 ;  /* 0x00007610ff157816 */ /* 0x000fc80000000015 */
[----:B------:R-:W-:-:S05]  /*6760*/  F2FP.SATFINITE.E4M3.F32.PACK_AB_MERGE_C R27, RZ, R26, RZ ;  /* 0x0000001aff1b723e */ /* 0x000fca00048070ff */
[----:B------:R4:W-:Y:S01]  /*6770*/  @!P4 STG.E.U8 desc[UR18][R18.64+0x78], R27 ;  /* 0x0000781b1200c986 */ /* 0x0009e2000c101112 */
[----:B------:R-:W-:Y:S05]  /*6780*/  @P0 BRA `(.L_x_161) ;  /* 0x0000000000040947 */ /* 0x000fea0003800000 */
[----:B------:R0:W5:Y:S02]  /*6790*/  LDG.E.U8 R21, desc[UR18][R4.64+0x79] ;  /* 0x0000791204157981 */ /* 0x000164000c1e1100 */
.L_x_161:
[----:B------:R-:W-:Y:S05]  /*67a0*/  BSYNC B1 ;  /* 0x0000000000017941 */ /* 0x000fea0003800000 */
.L_x_160:
[----:B-----5:R-:W-:Y:S01]  /*67b0*/  LOP3.LUT R21, R21, 0xff, RZ, 0xc0, !PT ;  /* 0x000000ff15157812 */ /* 0x020fe200078ec0ff */
[----:B------:R-:W-:Y:S01]  /*67c0*/  BSSY B1, `(.L_x_162) ;  /* 0x000000b000017945 */ /* 0x000fe20003800000 */
[----:B------:R-:W-:Y:S02]  /*67d0*/  ISETP.LT.OR P3, PT, R6, 0x79, !P1 ;  /* 0x000000790600780c */ /* 0x000fe40004f61670 */
[----:B------:R-:W-:Y:S02]  /*67e0*/  F2FP.F16.E4M3.UNPACK_B R21, R21 ;  /* 0x00000015ff15723e */ /* 0x000fe400020006ff */
[----:B0-2---:R-:W-:-:S03]  /*67f0*/  PRMT R4, RZ, 0x7610, R4 ;  /* 0x00007610ff047816 */ /* 0x005fc60000000004 */
[----:B------:R-:W-:-:S05]  /*6800*/  HADD2.F32 R21, -RZ, R21.H0_H0 ;  /* 0x20000015ff157230 */ /* 0x000fca0000004100 */
[----:B------:R-:W-:-:S04]  /*6810*/  FMUL R21, R21, R12 ;  /* 0x0000000c15157220 */ /* 0x000fc80000400000 */
[----:B------:R-:W-:-:S05]  /*6820*/  FFMA R21, R20, R10, R21 ;  /* 0x0000000a14157223 */ /* 0x000fca0000000015 */
[----:B------:R-:W-:-:S05]  /*6830*/  F2FP.SATFINITE.E4M3.F32.PACK_AB_MERGE_C R21, RZ, R21, RZ ;  /* 0x00000015ff15723e */ /* 0x000fca00048070ff */
[----:B------:R0:W-:Y:S01]  /*6840*/  @!P0 STG.E.U8 desc[UR18][R18.64+0x79], R21 ;  /* 0x0000791512008986 */ /* 0x0001e2000c101112 */
[----:B------:R-:W-:Y:S05]  /*6850*/  @P3 BRA `(.L_x_163) ;  /* 0x0000000000043947 */ /* 0x000fea0003800000 */
[----:B------:R2:W5:Y:S02]  /*6860*/  LDG.E.U8 R4, desc[UR18][R24.64+0x78] ;  /* 0x0000781218047981 */ /* 0x000564000c1e1100 */
.L_x_163:
[----:B------:R-:W-:Y:S05]  /*6870*/  BSYNC B1 ;  /* 0x0000000000017941 */ /* 0x000fea0003800000 */
.L_x_162:
        /* <DEDUP_REMOVED lines=12> */
.L_x_165:
[----:B------:R-:W-:Y:S05]  /*6940*/  BSYNC B1 ;  /* 0x0000000000017941 */ /* 0x000fea0003800000 */
.L_x_164:
[----:B------:R-:W-:Y:S05]  /*6950*/  @P1 BRA `(.L_x_166) ;  /* 0x0000001000281947 */ /* 0x000fea0003800000 */
[----:B-----5:R-:W-:-:S04]  /*6960*/  LOP3.LUT R4, R4, 0xff, RZ, 0xc0, !PT ;  /* 0x000000ff04047812 */ /* 0x020fc800078ec0ff */
[----:B------:R-:W-:-:S05]  /*6970*/  F2FP.F16.E4M3.UNPACK_B R4, R4 ;  /* 0x00000004ff04723e */ /* 0x000fca00020006ff */
[----:B0-----:R-:W-:-:S05]  /*6980*/  HADD2.F32 R5, -RZ, R4.H0_H0 ;  /* 0x20000004ff057230 */ /* 0x001fca0000004100 */
[----:B------:R-:W-:-:S04]  /*6990*/  FMUL R5, R5, R12 ;  /* 0x0000000c05057220 */ /* 0x000fc80000400000 */
[----:B------:R-:W-:-:S05]  /*69a0*/  FFMA R5, R22, R10, R5 ;  /* 0x0000000a16057223 */ /* 0x000fca0000000005 */
[----:B------:R-:W-:-:S05]  /*69b0*/  F2FP.SATFINITE.E4M3.F32.PACK_AB_MERGE_C R5, RZ, R5, RZ ;  /* 0x00000005ff05723e */ /* 0x000fca00048070ff */
[----:B------:R0:W-:Y:S01]  /*69c0*/  STG.E.U8 desc[UR18][R16.64+0x79], R5 ;  /* 0x0000790510007986 */ /* 0x0001e2000c101112 */
[----:B------:R-:W-:Y:S05]  /*69d0*/  BRA `(.L_x_166) ;  /* 0x0000001000087947 */ /* 0x000fea0003800000 */
.L_x_37:
[----:B------:R-:W-:Y:S01]  /*69e0*/  ISETP.GE.AND P1, PT, R30, 0x1, PT ;  /* 0x000000011e00780c */ /* 0x000fe20003f26270 */
[-C--:B------:R-:W-:Y:S01]  /*69f0*/  FMUL R149, R149, R10.reuse ;  /* 0x0000000a95957220 */ /* 0x080fe20000400000 */
[-C--:B------:R-:W-:Y:S01]  /*6a00*/  FMUL R144, R144, R10.reuse ;  /* 0x0000000a90907220 */ /* 0x080fe20000400000 */
[----:B------:R-:W-:Y:S01]  /*6a10*/  ISETP.GE.AND P0, PT, R30, 0x9, PT ;  /* 0x000000091e00780c */ /* 0x000fe20003f06270 */
[-C--:B------:R-:W-:Y:S01]  /*6a20*/  FMUL R147, R147, R10.reuse ;  /* 0x0000000a93937220 */ /* 0x080fe20000400000 */
[----:B------:R-:W-:Y:S01]  /*6a30*/  ISETP.LT.OR P4, PT, R6, 0x1, !P1 ;  /* 0x000000010600780c */ /* 0x000fe20004f81670 */
[-C--:B------:R-:W-:Y:S01]  /*6a40*/  FMUL R142, R142, R10.reuse ;  /* 0x0000000a8e8e7220 */ /* 0x080fe20000400000 */
[----:B------:R-:W-:Y:S01]  /*6a50*/  ISETP.LT.OR P5, PT, R6, 0x2, !P1 ;  /* 0x000000020600780c */ /* 0x000fe20004fa1670 */
[-C--:B------:R-:W-:Y:S01]  /*6a60*/  FMUL R145, R145, R10.reuse ;  /* 0x0000000a91917220 */ /* 0x080fe20000400000 */
[----:B------:R-:W-:Y:S01]  /*6a70*/  F2FP.SATFINITE.E4M3.F32.PACK_AB_MERGE_C R149, RZ, R149, RZ ;  /* 0x00000095ff95723e */ /* 0x000fe200048070ff */
[----:B------:R-:W-:Y:S01]  /*6a80*/  FMUL R140, R140, R10 ;  /* 0x0000000a8c8c7220 */ /* 0x000fe20000400000 */
[----:B------:R-:W-:Y:S01]  /*6a90*/  F2FP.SATFINITE.E4M3.F32.PACK_AB_MERGE_C R5, RZ, R144, RZ ;  /* 0x00000090ff05723e */ /* 0x000fe200048070ff */
[-C--:B------:R-:W-:Y:S01]  /*6aa0*/  FMUL R143, R143, R10.reuse ;  /* 0x0000000a8f8f7220 */ /* 0x080fe20000400000 */
[----:B------:R-:W-:Y:S01]  /*6ab0*/  ISETP.LT.OR P3, PT, R6, 0x1, !P0 ;  /* 0x000000010600780c */ /* 0x000fe20004761670 */
[-C--:B------:R-:W-:Y:S01]  /*6ac0*/  FMUL R138, R138, R10.reuse ;  /* 0x0000000a8a8a7220 */ /* 0x080fe20000400000 */
[C---:B------:R-:W-:Y:S01]  /*6ad0*/  ISETP.LT.OR P6, PT, R6.reuse, 0xa, !P1 ;  /* 0x0000000a0600780c */ /* 0x040fe20004fc1670 */
[-C--:B------:R-:W-:Y:S01]  /*6ae0*/  FMUL R141, R141, R10.reuse ;  /* 0x0000000a8d8d7220 */ /* 0x080fe20000400000 */
[----:B------:R-:W-:Y:S01]  /*6af0*/  F2FP.SATFINITE.E4M3.F32.PACK_AB_MERGE_C R147, RZ, R147, RZ ;  /* 0x00000093ff93723e */ /* 0x000fe200048070ff */
[----:B------:R-:W-:Y:S01]  /*6b00*/  @!P4 STG.E.U8 desc[UR18][R18.64], R149 ;  /* 0x000000951200c986 */ /* 0x000fe2000c101112 */
[----:B------:R-:W-:Y:S01]  /*6b10*/  ISETP.LT.OR P4, PT, R6, 0x2, !P0 ;  /* 0x000000020600780c */ /* 0x000fe20004781670 */
[----:B------:R-:W-:Y:S01]  /*6b20*/  FMUL R136, R136, R10 ;  /* 0x0000000a88887220 */ /* 0x000fe20000400000 */
[----:B------:R-:W-:Y:S01]  /*6b30*/  F2FP.SATFINITE.E4M3.F32.PACK_AB_MERGE_C R25, RZ, R142, RZ ;  /* 0x0000008eff19723e */ /* 0x000fe200048070ff */
[----:B------:R0:W-:Y:S01]  /*6b40*/  @!P5 STG.E.U8 desc[UR18][R18.64+0x1], R5 ;  /* 0x000001051200d986 */ /* 0x0001e2000c101112 */
[C---:B------:R-:W-:Y:S01]  /*6b50*/  ISETP.LT.OR P5, PT, R6.reuse, 0x9, !P1 ;  /* 0x000000090600780c */ /* 0x040fe20004fa1670 */
[-C--:B------:R-:W-:Y:S01]  /*6b60*/  FMUL R139, R139, R10.reuse ;  /* 0x0000000a8b8b7220 */ /* 0x080fe20000400000 */
[----:B------:R-:W-:Y:S01]  /*6b70*/  F2FP.SATFINITE.E4M3.F32.PACK_AB_MERGE_C R145, RZ, R145, RZ ;  /* 0x00000091ff91723e */ /* 0x000fe200048070ff */
[----:B------:R-:W-:Y:S01]  /*6b80*/  @!P3 STG.E.U8 desc[UR18][R16.64], R147 ;  /* 0x000000931000b986 */ /* 0x000fe2000c101112 */
[----:B------:R-:W-:Y:S01]  /*6b90*/  ISETP.LT.OR P3, PT, R6, 0x9, !P0 ;  /* 0x000000090600780c */ /* 0x000fe20004761670 */
[-C--:B------:R-:W-:Y:S01]  /*6ba0*/  FMUL R134, R134, R10.reuse ;  /* 0x0000000a86867220 */ /* 0x080fe20000400000 */
[----:B------:R-:W-:Y:S01]  /*6bb0*/  F2FP.SATFINITE.E4M3.F32.PACK_AB_MERGE_C R143, RZ, R143, RZ ;  /* 0x0000008fff8f723e */ /* 0x000fe200048070ff */
[-C--:B------:R-:W-:Y:S01]  /*6bc0*/  FMUL R137, R137, R10.reuse ;  /* 0x0000000a89897220 */ /* 0x080fe20000400000 */
[----:B------:R-:W-:Y:S01]  /*6bd0*/  F2FP.SATFINITE.E4M3.F32.PACK_AB_MERGE_C R141, RZ, R141, RZ ;  /* 0x0000008dff8d723e */ /* 0x000fe200048070ff */
[----:B------:R1:W-:Y:S01]  /*6be0*/  @!P4 STG.E.U8 desc[UR18][R16.64+0x1], R25 ;  /* 0x000001191000c986 */ /* 0x0003e2000c101112 */
[----:B------:R-:W-:Y:S01]  /*6bf0*/  ISETP.LT.OR P4, PT, R6, 0xa, !P0 ;  /* 0x0000000a0600780c */ /* 0x000fe20004781670 */
[----:B------:R-:W-:Y:S01]  /*6c00*/  FMUL R132, R132, R10 ;  /* 0x0000000a84847220 */ /* 0x000fe20000400000 */
[----:B0-----:R-:W-:Y:S01]  /*6c10*/  F2FP.SATFINITE.E4M3.F32.PACK_AB_MERGE_C R5, RZ, R140, RZ ;  /* 0x0000008cff05723e */ /* 0x001fe200048070ff */
[----:B------:R-:W-:Y:S01]  /*6c20*/  @!P5 STG.E.U8 desc[UR18][R18.64+0x8], R145 ;  /* 0x000008911200d986 */ /* 0x000fe2000c101112 */
[C---:B------:R-:W-:Y:S01]  /*6c30*/  ISETP.LT.OR P5, PT, R6.reuse, 0x11, !P1 ;  /* 0x000000110600780c */ /* 0x040fe20004fa1670 */
[-C--:B------:R-:W-:Y:S01]  /*6c40*/  FMUL R135, R135, R10.reuse ;  /* 0x0000000a87877220 */ /* 0x080fe20000400000 */
[----:B------:R-:W-:Y:S01]  /*6c50*/  F2FP.SATFINITE.E4M3.F32.PACK_AB_MERGE_C R139, RZ, R139, RZ ;  /* 0x0000008bff8b723e */ /* 0x000fe200048070ff */
[----:B------:R0:W-:Y:S01]  /*6c60*/  @!P6 STG.E.U8 desc[UR18][R18.64+0x9], R5 ;  /* 0x000009051200e986 */ /* 0x0001e2000c101112 */
[----:B------:R-:W-:Y:S01]  /*6c70*/  ISETP.LT.OR P6, PT, R6, 0x12, !P1 ;  /* 0x000000120600780c */ /* 0x000fe20004fc1670 */
[----:B------:R-:W-:Y:S01]  /*6c80*/  FMUL R130, R130, R10 ;  /* 0x0000000a82827220 */ /* 0x000fe20000400000 */
[----:B------:R-:W-:Y:S01]  /*6c90*/  F2FP.SATFINITE.E4M3.F32.PACK_AB_MERGE_C R137, RZ, R137, RZ ;  /* 0x00000089ff89723e */ /* 0x000fe200048070ff */
[----:B------:R-:W-:Y:S01]  /*6ca0*/  @!P3 STG.E.U8 desc[UR18][R16.64+0x8], R143 ;  /* 0x0000088f1000b986 */ /* 0x000fe2000c101112 */
[----:B-1----:R-:W-:Y:S01]  /*6cb0*/  F2FP.SATFINITE.E4M3.F32.PACK_AB_MERGE_C R25, RZ, R138, RZ ;  /* 0x0000008aff19723e */ /* 0x002fe200048070ff */
[-C--:B------:R-:W-:Y:S01]  /*6cc0*/  FMUL R133, R133, R10.reuse ;  /* 0x0000000a85857220 */ /* 0x080fe20000400000 */
[----:B------:R-:W-:Y:S01]  /*6cd0*/  ISETP.LT.OR P3, PT, R6, 0x11, !P0 ;  /* 0x000000110600780c */ /* 0x000fe20004761670 */
[-C--:B------:R-:W-:Y:S01]  /*6ce0*/  FMUL R128, R128, R10.reuse ;  /* 0x0000000a80807220 */ /* 0x080fe20000400000 */
[----:B------:R-:W-:Y:S01]  /*6cf0*/  F2FP.SATFINITE.E4M3.F32.PACK_AB_MERGE_C R135, RZ, R135, RZ ;  /* 0x00000087ff87723e */ /* 0x000fe200048070ff */
[----:B------:R1:W-:Y:S01]  /*6d00*/  @!P4 STG.E.U8 desc[UR18][R16.64+0x9], R25 ;  /* 0x000009191000c986 */ /* 0x0003e2000c101112 */
[C---:B------:R-:W-:Y:S01]  /*6d10*/  ISETP.LT.OR P4, PT, R6.reuse, 0x12, !P0 ;  /* 0x000000120600780c */ /* 0x040fe20004781670 */
[----:B------:R-:W-:Y:S01]  /*6d20*/  FMUL R131, R131, R10 ;  /* 0x0000000a83837220 */ /* 0x000fe20000400000 */
[----:B0-----:R-:W-:Y:S01]  /*6d30*/  F2FP.SATFINITE.E4M3.F32.PACK_AB_MERGE_C R5, RZ, R136, RZ ;  /* 0x00000088ff05723e */ /* 0x001fe200048070ff */
[----:B------:R-:W-:Y:S01]  /*6d40*/  @!P5 STG.E.U8 desc[UR18][R18.64+0x10], R141 ;  /* 0x0000108d1200d986 */ /* 0x000fe2000c101112 */
[----:B------:R-:W-:Y:S01]  /*6d50*/  ISETP.LT.OR P5, PT, R6, 0x19, !P1 ;  /* 0x000000190600780c */ /* 0x000fe20004fa1670 */
[-C--:B------:R-:W-:Y:S01]  /*6d60*/  FMUL R126, R126, R10.reuse ;  /* 0x0000000a7e7e7220 */ /* 0x080fe20000400000 */
[----:B------:R-:W-:Y:S01]  /*6d70*/  F2FP.SATFINITE.E4M3.F32.PACK_AB_MERGE_C R133, RZ, R133, RZ ;  /* 0x00000085ff85723e */ /* 0x000fe200048070ff */
[----:B------:R0:W-:Y:S01]  /*6d80*/  @!P6 STG.E.U8 desc[UR18][R18.64+0x11], R5 ;  /* 0x000011051200e986 */ /* 0x0001e2000c101112 */
[----:B------:R-:W-:Y:S01]  /*6d90*/  ISETP.LT.OR P6, PT, R6, 0x1a, !P1 ;  /* 0x0000001a0600780c */ /* 0x000fe20004fc1670 */
[-C--:B------:R-:W-:Y:S01]  /*6da0*/  FMUL R129, R129, R10.reuse ;  /* 0x0000000a81817220 */ /* 0x080fe20000400000 */
[----:B------:R-:W-:Y:S01]  /*6db0*/  FMUL R124, R124, R10 ;  /* 0x0000000a7c7c7220 */ /* 0x000fe20000400000 */
[----:B-1----:R-:W-:Y:S01]  /*6dc0*/  F2FP.SATFINITE.E4M3.F32.PACK_AB_MERGE_C R25, RZ, R134, RZ ;  /* 0x00000086ff19723e */ /* 0x002fe200048070ff */
[----:B------:R-:W-:Y:S01]  /*6dd0*/  @!P3 STG.E.U8 desc[UR18][R16.64+0x10], R139 ;  /* 0x0000108b1000b986 */ /* 0x000fe2000c101112 */
[C---:B------:R-:W-:Y:S01]  /*6de0*/  ISETP.LT.OR P3, PT, R6.reuse, 0x19, !P0 ;  /* 0x000000190600780c */ /* 0x040fe20004761670 */
        /* <DEDUP_REMOVED lines=37> */
[-C--:B------:R-:W-:Y:S01]  /*7040*/  FMUL R112, R112, R10.reuse ;  /* 0x0000000a70707220 */ /* 0x080fe20000400000 */
        /* <DEDUP_REMOVED lines=81> */
[C---:B------:R-:W-:Y:S01]  /*7560*/  ISETP.LT.OR P6, PT, R6.reuse, 0x52, !P1 ;  /* 0x000000520600780c */ /* 0x040fe20004fc1670 */
        /* <DEDUP_REMOVED lines=22> */
[----:B------:R-:W-:-:S02]  /*76d0*/  ISETP.LT.OR P3, PT, R6, 0x59, !P0 ;  /* 0x000000590600780c */ /* 0x000fc40004761670 */
[----:B------:R-:W-:Y:S01]  /*76e0*/  F2FP.SATFINITE.E4M3.F32.PACK_AB_MERGE_C R91, RZ, R91, RZ ;  /* 0x0000005bff5b723e */ /* 0x000fe200048070ff */
[----:B------:R1:W-:Y:S01]  /*76f0*/  @!P4 STG.E.U8 desc[UR18][R16.64+0x51], R25 ;  /* 0x000051191000c986 */ /* 0x0003e2000c101112 */
[C---:B------:R-:W-:Y:S02]  /*7700*/  ISETP.LT.OR P4, PT, R6.reuse, 0x5a, !P0 ;  /* 0x0000005a0600780c */ /* 0x040fe40004781670 */
[----:B0-----:R-:W-:Y:S01]  /*7710*/  F2FP.SATFINITE.E4M3.F32.PACK_AB_MERGE_C R5, RZ, R100, RZ ;  /* 0x00000064ff05723e */ /* 0x001fe200048070ff */
[----:B------:R-:W-:Y:S01]  /*7720*/  @!P5 STG.E.U8 desc[UR18][R18.64+0x58], R105 ;  /* 0x000058691200d986 */ /* 0x000fe2000c101112 */
[C---:B------:R-:W-:Y:S02]  /*7730*/  ISETP.LT.OR P5, PT, R6.reuse, 0x61, !P1 ;  /* 0x000000610600780c */ /* 0x040fe40004fa1670 */
[----:B------:R-:W-:Y:S01]  /*7740*/  F2FP.SATFINITE.E4M3.F32.PACK_AB_MERGE_C R21, RZ, R21, RZ ;  /* 0x00000015ff15723e */ /* 0x000fe200048070ff */
[----:B------:R0:W-:Y:S01]  /*7750*/  @!P6 STG.E.U8 desc[UR18][R18.64+0x59], R5 ;  /* 0x000059051200e986 */ /* 0x0001e2000c101112 */
[----:B------:R-:W-:-:S02]  /*7760*/  ISETP.LT.OR P6, PT, R6, 0x62, !P1 ;  /* 0x000000620600780c */ /* 0x000fc40004fc1670 */
[----:B------:R-:W-:Y:S01]  /*7770*/  F2FP.SATFINITE.E4M3.F32.PACK_AB_MERGE_C R23, RZ, R23, RZ ;  /* 0x00000017ff17723e */ /* 0x000fe200048070ff */
[----:B------:R-:W-:Y:S01]  /*7780*/  @!P3 STG.E.U8 desc[UR18][R16.64+0x58], R103 ;  /* 0x000058671000b986 */ /* 0x000fe2000c101112 */
[----:B-1----:R-:W-:Y:S02]  /*7790*/  F2FP.SATFINITE.E4M3.F32.PACK_AB_MERGE_C R25, RZ, R98, RZ ;  /* 0x00000062ff19723e */ /* 0x002fe400048070ff */
[C---:B------:R-:W-:Y:S02]  /*77a0*/  ISETP.LT.OR P3, PT, R6.reuse, 0x61, !P0 ;  /* 0x000000610600780c */ /* 0x040fe40004761670 */
[----:B------:R-:W-:Y:S01]  /*77b0*/  F2FP.SATFINITE.E4M3.F32.PACK_AB_MERGE_C R27, RZ, R22, RZ ;  /* 0x00000016ff1b723e */ /* 0x000fe200048070ff */
[----:B------:R1:W-:Y:S01]  /*77c0*/  @!P4 STG.E.U8 desc[UR18][R16.64+0x59], R25 ;  /* 0x000059191000c986 */ /* 0x0003e2000c101112 */
[C---:B------:R-:W-:Y:S02]  /*77d0*/  ISETP.LT.OR P4, PT, R6.reuse, 0x62, !P0 ;  /* 0x000000620600780c */ /* 0x040fe40004781670 */
[----:B0-----:R-:W-:Y:S01]  /*77e0*/  F2FP.SATFINITE.E4M3.F32.PACK_AB_MERGE_C R5, RZ, R96, RZ ;  /* 0x00000060ff05723e */ /* 0x001fe200048070ff */
[----:B------:R-:W-:Y:S01]  /*77f0*/  @!P5 STG.E.U8 desc[UR18][R18.64+0x60], R101 ;  /* 0x000060651200d986 */ /* 0x000fe2000c101112 */
[----:B------:R-:W-:-:S03]  /*7800*/  ISETP.LT.OR P5, PT, R6, 0x69, !P1 ;  /* 0x000000690600780c */ /* 0x000fc60004fa1670 */
[----:B------:R0:W-:Y:S01]  /*7810*/  @!P6 STG.E.U8 desc[UR18][R18.64+0x61], R5 ;  /* 0x000061051200e986 */ /* 0x0001e2000c101112 */
[C---:B------:R-:W-:Y:S02]  /*7820*/  ISETP.LT.OR P6, PT, R6.reuse, 0x6a, !P1 ;  /* 0x0000006a0600780c */ /* 0x040fe40004fc1670 */
[----:B-1----:R-:W-:Y:S01]  /*7830*/  F2FP.SATFINITE.E4M3.F32.PACK_AB_MERGE_C R25, RZ, R94, RZ ;  /* 0x0000005eff19723e */ /* 0x002fe200048070ff */
[----:B------:R-:W-:Y:S01]  /*7840*/  @!P3 STG.E.U8 desc[UR18][R16.64+0x60], R99 ;  /* 0x000060631000b986 */ /* 0x000fe2000c101112 */
[----:B------:R-:W-:-:S03]  /*7850*/  ISETP.LT.OR P3, PT, R6, 0x69, !P0 ;  /* 0x000000690600780c */ /* 0x000fc60004761670 */
        /* <DEDUP_REMOVED lines=12> */
[C---:B------:R-:W-:Y:S01]  /*7920*/  ISETP.LT.OR P1, PT, R6.reuse, 0x7a, !P1 ;  /* 0x0000007a0600780c */ /* 0x040fe20004f21670 */
[----:B------:R2:W-:Y:S01]  /*7930*/  @!P5 STG.E.U8 desc[UR18][R18.64+0x70], R93 ;  /* 0x0000705d1200d986 */ /* 0x0005e2000c101112 */
[C---:B------:R-:W-:Y:S02]  /*7940*/  ISETP.LT.OR P5, PT, R6.reuse, 0x72, !P0 ;  /* 0x000000720600780c */ /* 0x040fe400047a1670 */
[----:B0-----:R-:W-:Y:S01]  /*7950*/  F2FP.SATFINITE.E4M3.F32.PACK_AB_MERGE_C R5, RZ, R88, RZ ;  /* 0x00000058ff05723e */ /* 0x001fe200048070ff */
[----:B------:R2:W-:Y:S01]  /*7960*/  @!P6 STG.E.U8 desc[UR18][R18.64+0x71], R89 ;  /* 0x000071591200e986 */ /* 0x0005e2000c101112 */
[C---:B------:R-:W-:Y:S02]  /*7970*/  ISETP.LT.OR P6, PT, R6.reuse, 0x79, !P0 ;  /* 0x000000790600780c */ /* 0x040fe400047c1670 */
[----:B------:R-:W-:Y:S01]  /*7980*/  ISETP.LT.OR P0, PT, R6, 0x7a, !P0 ;  /* 0x0000007a0600780c */ /* 0x000fe20004701670 */
[----:B------:R2:W-:Y:S01]  /*7990*/  @!P3 STG.E.U8 desc[UR18][R16.64+0x70], R91 ;  /* 0x0000705b1000b986 */ /* 0x0005e2000c101112 */
[----:B-1----:R-:W-:-:S05]  /*79a0*/  F2FP.SATFINITE.E4M3.F32.PACK_AB_MERGE_C R25, RZ, R20, RZ ;  /* 0x00000014ff19723e */ /* 0x002fca00048070ff */
[----:B------:R2:W-:Y:S04]  /*79b0*/  @!P5 STG.E.U8 desc[UR18][R16.64+0x71], R5 ;  /* 0x000071051000d986 */ /* 0x0005e8000c101112 */
[----:B------:R2:W-:Y:S04]  /*79c0*/  @!P4 STG.E.U8 desc[UR18][R18.64+0x78], R21 ;  /* 0x000078151200c986 */ /* 0x0005e8000c101112 */
[----:B------:R2:W-:Y:S04]  /*79d0*/  @!P1 STG.E.U8 desc[UR18][R18.64+0x79], R25 ;  /* 0x0000791912009986 */ /* 0x0005e8000c101112 */
[----:B------:R2:W-:Y:S04]  /*79e0*/  @!P6 STG.E.U8 desc[UR18][R16.64+0x78], R23 ;  /* 0x000078171000e986 */ /* 0x0005e8000c101112 */
[----:B------:R2:W-:Y:S02]  /*79f0*/  @!P0 STG.E.U8 desc[UR18][R16.64+0x79], R27 ;  /* 0x0000791b10008986 */ /* 0x0005e4000c101112 */
.L_x_166:
[----:B------:R-:W-:Y:S05]  /*7a00*/  BSYNC B0 ;  /* 0x0000000000007941 */ /* 0x000fea0003800000 */
.L_x_36:
[C---:B------:R-:W-:Y:S01]  /*7a10*/  LEA R2, P0, R8.reuse, R2, 0x1 ;  /* 0x0000000208027211 */ /* 0x040fe200078008ff */
[----:B------:R-:W-:Y:S01]  /*7a20*/  ULDC.64 UR6, c[0x0][0x650] ;  /* 0x0001940000067ab9 */ /* 0x000fe20000000a00 */
[----:B-----5:R-:W-:Y:S01]  /*7a30*/  IMAD.U32 R4, RZ, RZ, UR16 ;  /* 0x00000010ff047e24 */ /* 0x020fe2000f8e00ff */
[----:B0-2---:R-:W-:Y:S01]  /*7a40*/  PRMT R16, RZ, 0x7610, R16 ;  /* 0x00007610ff107816 */ /* 0x005fe20000000010 */
[----:B------:R-:W-:Y:S01]  /*7a50*/  IMAD.MOV.U32 R6, RZ, RZ, -0x1 ;  /* 0xffffffffff067424 */ /* 0x000fe200078e00ff */
[----:B------:R-:W-:Y:S01]  /*7a60*/  LEA.HI.X R3, R8, R3, R0, 0x1, P0 ;  /* 0x0000000308037211 */ /* 0x000fe200000f0c00 */
[----:B------:R0:W-:Y:S01]  /*7a70*/  SYNCS.ARRIVE.TRANS64.A1T0 RZ, [R4+UR22], RZ ;  /* 0x000000ff04ff79a7 */ /* 0x0001e20008100016 */
[----:B------:R-:W-:Y:S01]  /*7a80*/  ISETP.GE.U32.AND P0, PT, R2, UR6, PT ;  /* 0x0000000602007c0c */ /* 0x000fe2000bf06070 */
[----:B------:R-:W-:-:S03]  /*7a90*/  IMAD.MOV.U32 R5, RZ, RZ, -0x1 ;  /* 0xffffffffff057424 */ /* 0x000fc600078e00ff */
[----:B------:R-:W-:Y:S01]  /*7aa0*/  ISETP.GE.U32.AND.EX P0, PT, R3, UR7, PT, P0 ;  /* 0x0000000703007c0c */ /* 0x000fe2000bf06100 */
[----:B0-----:R-:W-:-:S12]  /*7ab0*/  IMAD.MOV.U32 R4, RZ, RZ, -0x1 ;  /* 0xffffffffff047424 */ /* 0x001fd800078e00ff */
[----:B------:R-:W-:Y:S05]  /*7ac0*/  @P0 BRA `(.L_x_167) ;  /* 0x0000000400600947 */ /* 0x000fea0003800000 */
[----:B------:R-:W0:Y:S01]  /*7ad0*/  S2R R26, SR_CTAID.X ;  /* 0x00000000001a7919 */ /* 0x000e220000002500 */
[----:B------:R-:W2:Y:S01]  /*7ae0*/  LDC.64 R20, c[0x0][0x628] ;  /* 0x00018a00ff147b82 */ /* 0x000ea20000000a00 */
[----:B------:R-:W-:Y:S01]  /*7af0*/  ULDC UR6, c[0x0][0x150] ;  /* 0x0000540000067ab9 */ /* 0x000fe20000000800 */
[----:B-1--4-:R-:W-:Y:S01]  /*7b00*/  IMAD.MOV.U32 R18, RZ, RZ, R2 ;  /* 0x000000ffff127224 */ /* 0x012fe200078e0002 */
[----:B------:R-:W1:Y:S01]  /*7b10*/  S2R R28, SR_CTAID.Y ;  /* 0x00000000001c7919 */ /* 0x000e620000002600 */
[----:B------:R-:W-:-:S04]  /*7b20*/  IMAD.MOV.U32 R19, RZ, RZ, R3 ;  /* 0x000000ffff137224 */ /* 0x000fc800078e0003 */
[----:B------:R-:W4:Y:S08]  /*7b30*/  LDC R29, c[0x0][0x144] ;  /* 0x00005100ff1d7b82 */ /* 0x000f300000000800 */
[----:B------:R-:W1:Y:S08]  /*7b40*/  LDC R6, c[0x0][0x630] ;  /* 0x00018c00ff067b82 */ /* 0x000e700000000800 */
[----:B---3--:R-:W3:Y:S01]  /*7b50*/  LDC.64 R24, c[0x0][0x620] ;  /* 0x00018800ff187b82 */ /* 0x008ee20000000a00 */
[----:B--2---:R-:W-:-:S04]  /*7b60*/  ISETP.NE.U32.AND P0, PT, R20, RZ, PT ;  /* 0x000000ff1400720c */ /* 0x004fc80003f05070 */
[----:B------:R-:W-:Y:S02]  /*7b70*/  ISETP.NE.AND.EX P0, PT, R21, RZ, PT, P0 ;  /* 0x000000ff1500720c */ /* 0x000fe40003f05300 */
[----:B0-----:R-:W-:-:S05]  /*7b80*/  I2FP.F32.U32 R4, R26 ;  /* 0x0000001a00047245 */ /* 0x001fca0000201000 */
[----:B------:R-:W-:-:S04]  /*7b90*/  FMUL R4, R4, UR6 ;  /* 0x0000000604047c20 */ /* 0x000fc80008400000 */
[----:B------:R0:W2:Y:S02]  /*7ba0*/  F2I.U32.TRUNC.NTZ R27, R4 ;  /* 0x00000004001b7305 */ /* 0x0000a4000020f000 */
[----:B-1--4-:R-:W-:Y:S05]  /*7bb0*/  @!P0 BRA `(.L_x_168) ;  /* 0x0000000000288947 */ /* 0x012fea0003800000 */
[----:B------:R-:W1:Y:S02]  /*7bc0*/  LDC R5, c[0x0][0x634] ;  /* 0x00018d00ff057b82 */ /* 0x000e640000000800 */
[----:B-1----:R-:W-:-:S05]  /*7bd0*/  IADD3 R19, P0, R2, R5, RZ ;  /* 0x0000000502137210 */ /* 0x002fca0007f1e0ff */
[----:B------:R-:W-:-:S04]  /*7be0*/  IMAD.X R23, RZ, RZ, R3, P0 ;  /* 0x000000ffff177224 */ /* 0x000fc800000e0603 */
[----:B0-----:R-:W-:-:S04]  /*7bf0*/  IMAD.WIDE.U32 R4, R23, R20, RZ ;  /* 0x0000001417047225 */ /* 0x001fc800078e00ff */
[----:B------:R-:W-:-:S04]  /*7c00*/  IMAD.WIDE.U32 R16, P0, R19, R21, R4 ;  /* 0x0000001513107225 */ /* 0x000fc80007800004 */
[----:B------:R-:W-:-:S04]  /*7c10*/  IMAD.WIDE.U32 R4, R19, R20, RZ ;  /* 0x0000001413047225 */ /* 0x000fc800078e00ff */
[----:B------:R-:W-:Y:S01]  /*7c20*/  IMAD.X R19, RZ, RZ, RZ, P0 ;  /* 0x000000ffff137224 */ /* 0x000fe200000e06ff */
[----:B------:R-:W-:Y:S01]  /*7c30*/  IADD3 RZ, P0, R5, R16, RZ ;  /* 0x0000001005ff7210 */ /* 0x000fe20007f1e0ff */
[----:B------:R-:W-:-:S04]  /*7c40*/  IMAD.MOV.U32 R18, RZ, RZ, R17 ;  /* 0x000000ffff127224 */ /* 0x000fc800078e0011 */
[----:B------:R-:W-:-:S08]  /*7c50*/  IMAD.WIDE.U32.X R18, R23, R21, R18, P0 ;  /* 0x0000001517127225 */ /* 0x000fd000000e0412 */
.L_x_168:
[-CC-:B------:R-:W-:Y:S01]  /*7c60*/  SHF.R.U64 R22, R18, R6.reuse, R19.reuse ;  /* 0x0000000612167219 */ /* 0x180fe20000001213 */
[----:B------:R-:W1:Y:S01]  /*7c70*/  LDC.64 R32, c[0x0][0x640] ;  /* 0x00019000ff207b82 */ /* 0x000e620000000a00 */
[----:B0-----:R-:W-:Y:S01]  /*7c80*/  SHF.R.U32.HI R4, RZ, R6, R19 ;  /* 0x00000006ff047219 */ /* 0x001fe20000011613 */
[----:B--2---:R-:W-:Y:S01]  /*7c90*/  IMAD.MOV R27, RZ, RZ, -R27 ;  /* 0x000000ffff1b7224 */ /* 0x004fe200078e0a1b */
[----:B------:R-:W-:Y:S01]  /*7ca0*/  IADD3 R17, P0, RZ, -R22, RZ ;  /* 0x80000016ff117210 */ /* 0x000fe20007f1e0ff */
[----:B------:R-:W-:Y:S01]  /*7cb0*/  ULDC UR6, c[0x0][0x154] ;  /* 0x0000550000067ab9 */ /* 0x000fe20000000800 */
[----:B------:R-:W-:Y:S02]  /*7cc0*/  IMAD.MOV.U32 R19, RZ, RZ, 0x1 ;  /* 0x00000001ff137424 */ /* 0x000fe400078e00ff */
[----:B------:R-:W-:Y:S01]  /*7cd0*/  IMAD R27, R29, R27, R26 ;  /* 0x0000001b1d1b7224 */ /* 0x000fe200078e021a */
[----:B------:R-:W0:Y:S01]  /*7ce0*/  LDC R16, c[0x0][0x618] ;  /* 0x00018600ff107b82 */ /* 0x000e220000000800 */
[----:B------:R-:W-:-:S04]  /*7cf0*/  IMAD.X R5, RZ, RZ, ~R4, P0 ;  /* 0x000000ffff057224 */ /* 0x000fc800000e0e04 */
[-C--:B---3--:R-:W-:Y:S02]  /*7d00*/  IMAD R6, R5, R24.reuse, RZ ;  /* 0x0000001805067224 */ /* 0x088fe400078e02ff */
[C---:B------:R-:W-:Y:S01]  /*7d10*/  IMAD.WIDE.U32 R4, R17.reuse, R24, R2 ;  /* 0x0000001811047225 */ /* 0x040fe200078e0002 */
[----:B------:R-:W2:Y:S03]  /*7d20*/  LDC R18, c[0x0][0x608] ;  /* 0x00018200ff127b82 */ /* 0x000ea60000000800 */
[----:B------:R-:W-:Y:S01]  /*7d30*/  IMAD R17, R17, R25, R6 ;  /* 0x0000001911117224 */ /* 0x000fe200078e0206 */
[----:B------:R-:W-:-:S03]  /*7d40*/  I2FP.F32.U32 R6, R28 ;  /* 0x0000001c00067245 */ /* 0x000fc60000201000 */
[----:B------:R-:W-:Y:S01]  /*7d50*/  IMAD.IADD R5, R5, 0x1, R17 ;  /* 0x0000000105057824 */ /* 0x000fe200078e0211 */
[----:B------:R-:W3:Y:S01]  /*7d60*/  LDC R30, c[0x0][0x658] ;  /* 0x00019600ff1e7b82 */ /* 0x000ee20000000800 */
[----:B-1----:R-:W-:Y:S01]  /*7d70*/  ISETP.NE.U32.AND P0, PT, R32, RZ, PT ;  /* 0x000000ff2000720c */ /* 0x002fe20003f05070 */
[----:B------:R-:W-:-:S03]  /*7d80*/  IMAD.MOV.U32 R17, RZ, RZ, -0x1 ;  /* 0xffffffffff117424 */ /* 0x000fc600078e00ff */
[----:B------:R-:W-:-:S03]  /*7d90*/  ISETP.NE.AND.EX P0, PT, R33, RZ, PT, P0 ;  /* 0x000000ff2100720c */ /* 0x000fc60003f05300 */
[----:B------:R-:W1:Y:S01]  /*7da0*/  LDC R25, c[0x0][0x148] ;  /* 0x00005200ff197b82 */ /* 0x000e620000000800 */
[-CC-:B0-----:R-:W-:Y:S02]  /*7db0*/  SHF.R.U64 R20, R4, R16.reuse, R5.reuse ;  /* 0x0000001004147219 */ /* 0x181fe40000001205 */
[----:B------:R-:W-:Y:S01]  /*7dc0*/  SHF.R.U32.HI R5, RZ, R16, R5 ;  /* 0x00000010ff057219 */ /* 0x000fe20000011605 */
[----:B------:R-:W-:-:S04]  /*7dd0*/  FMUL R16, R6, UR6 ;  /* 0x0000000606107c20 */ /* 0x000fc80008400000 */
[----:B------:R-:W0:Y:S01]  /*7de0*/  LDC R26, c[0x0][0x600] ;  /* 0x00018000ff1a7b82 */ /* 0x000e220000000800 */
[----:B------:R4:W0:Y:S01]  /*7df0*/  F2I.U32.TRUNC.NTZ R23, R16 ;  /* 0x0000001000177305 */ /* 0x000822000020f000 */
[-CC-:B--2---:R-:W-:Y:S02]  /*7e00*/  SHF.R.U64 R6, R20, R18.reuse, R5.reuse ;  /* 0x0000001214067219 */ /* 0x184fe40000001205 */
[----:B------:R-:W-:-:S04]  /*7e10*/  SHF.R.U32.HI R5, RZ, R18, R5 ;  /* 0x00000012ff057219 */ /* 0x000fc80000011605 */
[----:B------:R-:W2:Y:S01]  /*7e20*/  LDC R31, c[0x0][0x648] ;  /* 0x00019200ff1f7b82 */ /* 0x000ea20000000800 */
[-CC-:B---3--:R-:W-:Y:S02]  /*7e30*/  SHF.R.U64 R24, R6, R30.reuse, R5.reuse ;  /* 0x0000001e06187219 */ /* 0x188fe40000001205 */
[-C--:B------:R-:W-:Y:S02]  /*7e40*/  SHF.L.U32 R17, R17, R30.reuse, RZ ;  /* 0x0000001e11117219 */ /* 0x080fe400000006ff */
[-C--:B------:R-:W-:Y:S01]  /*7e50*/  SHF.R.U32.HI R5, RZ, R30.reuse, R5 ;  /* 0x0000001eff057219 */ /* 0x080fe20000011605 */
[----:B------:R-:W-:Y:S01]  /*7e60*/  IMAD.MOV.U32 R4, RZ, RZ, R24 ;  /* 0x000000ffff047224 */ /* 0x000fe200078e0018 */
[----:B------:R-:W-:Y:S01]  /*7e70*/  SHF.L.U32 R30, R19, R30, RZ ;  /* 0x0000001e131e7219 */ /* 0x000fe200000006ff */
[----:B------:R-:W3:Y:S01]  /*7e80*/  LDC R34, c[0x0][0x638] ;  /* 0x00018e00ff227b82 */ /* 0x000ee20000000800 */
[----:B------:R-:W-:-:S07]  /*7e90*/  LOP3.LUT R29, RZ, R17, RZ, 0x33, !PT ;  /* 0x00000011ff1d7212 */ /* 0x000fce00078e33ff */
[----:B------:R-:W0:Y:S01]  /*7ea0*/  LDC R35, c[0x0][0x610] ;  /* 0x00018400ff237b82 */ /* 0x000e220000000800 */
        /* <DEDUP_REMOVED lines=11> */
.L_x_169:
[----:B--2---:R-:W-:Y:S01]  /*7f60*/  SHF.R.U64 R4, R4, R31, R5 ;  /* 0x0000001f04047219 */ /* 0x004fe20000001205 */
[----:B0-----:R-:W-:Y:S01]  /*7f70*/  VIADD R19, R26, 0xffffffff ;  /* 0xffffffff1a137836 */ /* 0x001fe20000000000 */
[----:B------:R-:W-:Y:S01]  /*7f80*/  LOP3.LUT R17, R6, R29, RZ, 0xc0, !PT ;  /* 0x0000001d06117212 */ /* 0x000fe200078ec0ff */
[----:B------:R-:W-:Y:S02]  /*7f90*/  IMAD.MOV R23, RZ, RZ, -R23 ;  /* 0x000000ffff177224 */ /* 0x000fe400078e0a17 */
[----:B------:R-:W-:Y:S02]  /*7fa0*/  IMAD.MOV R5, RZ, RZ, -R4 ;  /* 0x000000ffff057224 */ /* 0x000fe400078e0a04 */
[----:B------:R-:W-:Y:S01]  /*7fb0*/  IMAD R6, R30, R4, R17 ;  /* 0x000000041e067224 */ /* 0x000fe200078e0211 */
[----:B------:R-:W-:Y:S01]  /*7fc0*/  LOP3.LUT R17, R20, R19, RZ, 0xc0, !PT ;  /* 0x0000001314117212 */ /* 0x000fe200078ec0ff */
[----:B-1----:R-:W-:Y:S02]  /*7fd0*/  @P2 IMAD R27, R25, R23, R28 ;  /* 0x00000017191b2224 */ /* 0x002fe400078e021c */
[----:B---3--:R-:W-:-:S02]  /*7fe0*/  IMAD R4, R5, R34, R24 ;  /* 0x0000002205047224 */ /* 0x008fc400078e0218 */
[----:B------:R-:W-:Y:S02]  /*7ff0*/  IMAD R6, R6, R35, R27 ;  /* 0x0000002306067224 */ /* 0x000fe400078e021b */
[----:B------:R-:W-:Y:S02]  /*8000*/  IMAD R17, R4, R26, R17 ;  /* 0x0000001a04117224 */ /* 0x000fe400078e0211 */
[----:B------:R-:W-:Y:S02]  /*8010*/  IMAD.MOV.U32 R16, RZ, RZ, 0x1 ;  /* 0x00000001ff107424 */ /* 0x000fe400078e00ff */
[----:B------:R-:W-:Y:S01]  /*8020*/  IMAD.MOV.U32 R4, RZ, RZ, R22 ;  /* 0x000000ffff047224 */ /* 0x000fe200078e0016 */
[----:B------:R-:W-:Y:S02]  /*8030*/  SEL R5, R17, R6, !P2 ;  /* 0x0000000611057207 */ /* 0x000fe40005000000 */
[----:B------:R-:W-:-:S07]  /*8040*/  SEL R6, R6, R17, !P2 ;  /* 0x0000001106067207 */ /* 0x000fce0005000000 */
.L_x_167:
[----:B------:R-:W-:Y:S02]  /*8050*/  LOP3.LUT P0, RZ, R16, 0xff, RZ, 0xc0, !PT ;  /* 0x000000ff10ff7812 */ /* 0x000fe4000780c0ff */
[----:B------:R-:W-:-:S11]  /*8060*/  LOP3.LUT R148, R148, 0x1, RZ, 0x3c, !PT ;  /* 0x0000000194947812 */ /* 0x000fd600078e3cff */
[----:B------:R-:W-:Y:S05]  /*8070*/  @P0 BRA `(.L_x_170) ;  /* 0xffffff9400540947 */ /* 0x000fea000383ffff */
[----:B------:R-:W-:Y:S05]  /*8080*/  EXIT ;  /* 0x000000000000794d */ /* 0x000fea0003800000 */
.L_x_14:
[----:B------:R-:W-:-:S08]  /*8090*/  ISETP.NE.AND P0, PT, R20, RZ, PT ;  /* 0x000000ff1400720c */ /* 0x000fd00003f05270 */
[----:B-----5:R-:W0:-:S00]  /*80a0*/  USETMAXREG.DEALLOC.CTAPOOL 0x28 ;  /* 0x00000028000079c8 */ /* 0x020e0000080e0500 */
[----:B------:R-:W-:Y:S05]  /*80b0*/  @P0 EXIT ;  /* 0x000000000000094d */ /* 0x000fea0003800000 */
[----:B0-----:R-:W-:Y:S01]  /*80c0*/  LOP3.LUT P0, RZ, R16, 0xff, RZ, 0xc0, !PT ;  /* 0x000000ff10ff7812 */ /* 0x001fe2000780c0ff */
[----:B------:R-:W-:Y:S02]  /*80d0*/  IMAD.MOV.U32 R12, RZ, RZ, 0x1 ;  /* 0x00000001ff0c7424 */ /* 0x000fe400078e00ff */
[----:B------:R-:W-:-:S10]  /*80e0*/  IMAD.MOV.U32 R15, RZ, RZ, RZ ;  /* 0x000000ffff0f7224 */ /* 0x000fd400078e00ff */
[----:B------:R-:W-:Y:S05]  /*80f0*/  @!P0 BRA `(.L_x_171) ;  /* 0x0000000c00088947 */ /* 0x000fea0003800000 */
[----:B------:R-:W-:Y:S01]  /*8100*/  LOP3.LUT P0, RZ, R13, 0x1f, RZ, 0xc0, !PT ;  /* 0x0000001f0dff7812 */ /* 0x000fe2000780c0ff */
[----:B------:R-:W-:Y:S01]  /*8110*/  ULDC UR5, c[0x0][0x658] ;  /* 0x0001960000057ab9 */ /* 0x000fe20000000800 */
[----:B------:R-:W-:Y:S01]  /*8120*/  UMOV UR6, 0xffffffff ;  /* 0xffffffff00067882 */ /* 0x000fe20000000000 */
[----:B------:R-:W-:Y:S01]  /*8130*/  BSSY B0, `(.L_x_171) ;  /* 0x00000be000007945 */ /* 0x000fe20003800000 */
[----:B------:R-:W-:Y:S01]  /*8140*/  USHF.L.U32 UR6, UR6, UR5, URZ ;  /* 0x0000000506067299 */ /* 0x000fe2000800063f */
[C---:B------:R-:W-:Y:S01]  /*8150*/  ISETP.NE.AND P3, PT, R11.reuse, RZ, PT ;  /* 0x000000ff0b00720c */ /* 0x040fe20003f65270 */
[----:B------:R-:W-:Y:S01]  /*8160*/  IMAD.MOV.U32 R14, RZ, RZ, 0x1 ;  /* 0x00000001ff0e7424 */ /* 0x000fe200078e00ff */
[----:B------:R-:W-:Y:S01]  /*8170*/  ISETP.NE.OR P0, PT, R11, RZ, !P0 ;  /* 0x000000ff0b00720c */ /* 0x000fe20004705670 */
[----:B------:R-:W-:Y:S01]  /*8180*/  IMAD.MOV.U32 R12, RZ, RZ, 0x1 ;  /* 0x00000001ff0c7424 */ /* 0x000fe200078e00ff */
[----:B------:R-:W-:Y:S01]  /*8190*/  LOP3.LUT R13, R7, 0x2, RZ, 0xfc, !PT ;  /* 0x00000002070d7812 */ /* 0x000fe200078efcff */
[----:B------:R-:W-:Y:S01]  /*81a0*/  IMAD.MOV.U32 R15, RZ, RZ, RZ ;  /* 0x000000ffff0f7224 */ /* 0x000fe200078e00ff */
[----:B------:R-:W-:Y:S01]  /*81b0*/  ULDC UR4, c[0x0][0x600] ;  /* 0x0001800000047ab9 */ /* 0x000fe20000000800 */
[----:B------:R-:W-:Y:S01]  /*81c0*/  UMOV UR7, 0x1 ;  /* 0x0000000100077882 */ /* 0x000fe20000000000 */
[----:B------:R-:W-:-:S02]  /*81d0*/  UIADD3 UR22, UR13, 0x1, URZ ;  /* 0x000000010d167890 */ /* 0x000fc4000fffe03f */
[----:B------:R-:W-:Y:S02]  /*81e0*/  UIADD3 UR16, UR4, -0x1, URZ ;  /* 0xffffffff04107890 */ /* 0x000fe4000fffe03f */
[----:B------:R-:W-:Y:S02]  /*81f0*/  USHF.L.U32 UR18, UR7, UR5, URZ ;  /* 0x0000000507127299 */ /* 0x000fe4000800063f */
[----:B------:R-:W-:Y:S01]  /*8200*/  ULOP3.LUT UR17, URZ, UR6, URZ, 0x33, !UPT ;  /* 0x000000063f117292 */ /* 0x000fe2000f8e333f */
[----:B------:R-:W-:-:S11]  /*8210*/  ULDC.64 UR20, c[0x0][0x198] ;  /* 0x0000660000147ab9 */ /* 0x000fd60000000a00 */
.L_x_183:
[----:B------:R-:W-:-:S03]  /*8220*/  UMOV UR4, 0xffffffff ;  /* 0xffffffff00047882 */ /* 0x000fc60000000000 */
[----:B------:R-:W-:Y:S05]  /*8230*/  BRA.DIV UR4, `(.L_x_172) ;  /* 0x0000001604d07947 */ /* 0x000fea000b800000 */
[----:B------:R-:W-:-:S13]  /*8240*/  ELECT P1, URZ, PT ;  /* 0x00000000003f782f */ /* 0x000fda0003820000 */
.L_x_210:
[----:B------:R-:W0:Y:S01]  /*8250*/  LDC R10, c[0x0][0x28c] ;  /* 0x0000a300ff0a7b82 */ /* 0x000e220000000800 */
[----:B------:R-:W-:Y:S01]  /*8260*/  BSSY B1, `(.L_x_173) ;  /* 0x0000037000017945 */ /* 0x000fe20003800000 */
[----:B0-----:R-:W-:-:S13]  /*8270*/  ISETP.LT.OR P1, PT, R10, 0x1, !P1 ;  /* 0x000000010a00780c */ /* 0x001fda0004f21670 */
[----:B------:R-:W-:Y:S05]  /*8280*/  @P1 BRA `(.L_x_174) ;  /* 0x0000000000d01947 */ /* 0x000fea0003800000 */
[----:B------:R-:W-:Y:S02]  /*8290*/  IMAD.SHL.U32 R16, R5, 0x80, RZ ;  /* 0x0000008005107824 */ /* 0x000fe400078e00ff */
[----:B------:R-:W-:Y:S02]  /*82a0*/  IMAD.SHL.U32 R17, R6, 0x40, RZ ;  /* 0x0000004006117824 */ /* 0x000fe400078e00ff */
[----:B------:R-:W-:Y:S02]  /*82b0*/  IMAD.MOV.U32 R18, RZ, RZ, RZ ;  /* 0x000000ffff127224 */ /* 0x000fe400078e00ff */
[----:B------:R-:W-:Y:S02]  /*82c0*/  IMAD.U32 R20, RZ, RZ, UR22 ;  /* 0x00000016ff147e24 */ /* 0x000fe4000f8e00ff */
[----:B------:R-:W-:Y:S02]  /*82d0*/  IMAD.MOV.U32 R5, RZ, RZ, R12 ;  /* 0x000000ffff057224 */ /* 0x000fe400078e000c */
[----:B------:R-:W-:-:S07]  /*82e0*/  IMAD.MOV.U32 R6, RZ, RZ, R15 ;  /* 0x000000ffff067224 */ /* 0x000fce00078e000f */
.L_x_178:
[----:B------:R-:W0:Y:S01]  /*82f0*/  S2R R11, SR_CgaCtaId ;  /* 0x00000000000b7919 */ /* 0x000e220000008800 */
[----:B------:R-:W-:-:S04]  /*8300*/  MOV R10, 0x400 ;  /* 0x00000400000a7802 */ /* 0x000fc80000000f00 */
[----:B0-----:R-:W-:Y:S02]  /*8310*/  LEA R21, R11, R10, 0x18 ;  /* 0x0000000a0b157211 */ /* 0x001fe400078ec0ff */
[----:B------:R-:W-:Y:S01]  /*8320*/  SHF.L.U32 R10, R5, 0x1f, RZ ;  /* 0x0000001f050a7819 */ /* 0x000fe200000006ff */
[----:B------:R-:W0:Y:S02]  /*8330*/  @!P3 LDC R11, c[0x0][0x500] ;  /* 0x00014000ff0bbb82 */ /* 0x000e240000000800 */
[----:B------:R-:W-:-:S04]  /*8340*/  IMAD R19, R6, 0x8, R21 ;  /* 0x0000000806137824 */ /* 0x000fc800078e0215 */
[----:B------:R-:W1:Y:S02]  /*8350*/  SYNCS.PHASECHK.TRANS64.TRYWAIT P1, [R19+URZ+0x90], R10 ;  /* 0x0000900a130075a7 */ /* 0x000e64000802017f */
[----:B-1----:R-:W-:Y:S05]  /*8360*/  @!P1 BRA `(.L_x_175) ;  /* 0x0000001400a49947 */ /* 0x002fea0003800000 */
.L_x_211:
[----:B-1----:R-:W-:Y:S01]  /*8370*/  PRMT R10, R13, 0x9910, RZ ;  /* 0x000099100d0a7816 */ /* 0x002fe200000000ff */
[----:B0-----:R0:W-:Y:S03]  /*8380*/  @!P3 SYNCS.ARRIVE.TRANS64 RZ, [R19+URZ], R11 ;  /* 0x0000000b13ffb9a7 */ /* 0x0011e6000800003f */
[----:B------:R-:W-:-:S13]  /*8390*/  ISETP.NE.AND P1, PT, R10, 0x2, PT ;  /* 0x000000020a00780c */ /* 0x000fda0003f25270 */
[----:B0-----:R-:W-:Y:S05]  /*83a0*/  @P1 BRA `(.L_x_176) ;  /* 0x0000000000041947 */ /* 0x001fea0003800000 */
[----:B------:R-:W-:Y:S01]  /*83b0*/  BPT.TRAP 0x1 ;  /* 0x000000040000795c */ /* 0x000fe20000300000 */
.L_x_176:
[----:B------:R-:W-:Y:S05]  /*83c0*/  @P0 BRA `(.L_x_177) ;  /* 0x0000000000040947 */ /* 0x000fea0003800000 */
[----:B------:R-:W-:Y:S01]  /*83d0*/  BPT.TRAP 0x1 ;  /* 0x000000040000795c */ /* 0x000fe20000300000 */
.L_x_177:
[C-C-:B------:R-:W-:Y:S01]  /*83e0*/  IMAD R10, R6.reuse, 0x1000, R21.reuse ;  /* 0x00001000060a7824 */ /* 0x140fe200078e0215 */
[----:B------:R-:W-:Y:S01]  /*83f0*/  R2UR UR9, R19 ;  /* 0x00000000130972ca */ /* 0x000fe200000e0000 */
[----:B------:R-:W-:Y:S01]  /*8400*/  IMAD R21, R6, 0x2000, R21 ;  /* 0x0000200006157824 */ /* 0x000fe200078e0215 */
[----:B------:R-:W-:Y:S01]  /*8410*/  UIADD3 UR4, UP0, UR20, 0xf0, URZ ;  /* 0x000000f014047890 */ /* 0x000fe2000ff1e03f */
[----:B------:R-:W-:Y:S01]  /*8420*/  VIADD R20, R20, 0xffffffff ;  /* 0xffffffff14147836 */ /* 0x000fe20000000000 */
[----:B------:R-:W-:Y:S01]  /*8430*/  R2UR UR5, R10 ;  /* 0x000000000a0572ca */ /* 0x000fe200000e0000 */
[----:B------:R-:W-:Y:S01]  /*8440*/  UIADD3 UR24, UP1, UR20, 0x1f0, URZ ;  /* 0x000001f014187890 */ /* 0x000fe2000ff3e03f */
[----:B------:R-:W-:Y:S01]  /*8450*/  R2UR UR8, R21 ;  /* 0x00000000150872ca */ /* 0x000fe200000e0000 */
[----:B------:R-:W-:Y:S01]  /*8460*/  VIADD R6, R6, 0x1 ;  /* 0x0000000106067836 */ /* 0x000fe20000000000 */
[----:B------:R-:W-:Y:S01]  /*8470*/  R2UR UR11, R17 ;  /* 0x00000000110b72ca */ /* 0x000fe200000e0000 */
[----:B------:R-:W-:Y:S01]  /*8480*/  UIADD3.X UR25, URZ, UR21, URZ, UP1, !UPT ;  /* 0x000000153f197290 */ /* 0x000fe20008ffe43f */
[----:B------:R-:W-:Y:S01]  /*8490*/  R2UR UR10, R18 ;  /* 0x00000000120a72ca */ /* 0x000fe200000e0000 */
[----:B------:R-:W-:Y:S01]  /*84a0*/  UMOV UR6, 0x0 ;  /* 0x0000000000067882 */ /* 0x000fe20000000000 */
[----:B------:R-:W-:Y:S01]  /*84b0*/  R2UR UR12, R4 ;  /* 0x00000000040c72ca */ /* 0x000fe200000e0000 */
[----:B------:R-:W-:Y:S01]  /*84c0*/  UMOV UR7, 0x10000000 ;  /* 0x1000000000077882 */ /* 0x000fe20000000000 */
[----:B------:R-:W-:Y:S01]  /*84d0*/  R2UR UR19, R16 ;  /* 0x00000000101372ca */ /* 0x000fe200000e0000 */
[----:B------:R-:W-:Y:S01]  /*84e0*/  VIADD R18, R18, 0x40 ;  /* 0x0000004012127836 */ /* 0x000fe20000000000 */
[----:B------:R-:W-:Y:S01]  /*84f0*/  ISETP.GT.AND P4, PT, R20, 0x1, PT ;  /* 0x000000011400780c */ /* 0x000fe20003f84270 */
[----:B------:R-:W-:Y:S01]  /*8500*/  UIADD3 UR14, UR5, 0x200, URZ ;  /* 0x00000200050e7890 */ /* 0x000fe2000fffe03f */
[----:B------:R-:W-:Y:S01]  /*8510*/  ISETP.NE.AND P1, PT, R6, 0x12, PT ;  /* 0x000000120600780c */ /* 0x000fe20003f25270 */
[----:B------:R-:W-:-:S02]  /*8520*/  UIADD3.X UR5, URZ, UR21, URZ, UP0, !UPT ;  /* 0x000000153f057290 */ /* 0x000fc400087fe43f */
[----:B------:R-:W-:Y:S01]  /*8530*/  UIADD3 UR15, UR8, 0x12200, URZ ;  /* 0x00012200080f7890 */ /* 0x000fe2000fffe03f */
[----:B------:R-:W-:Y:S02]  /*8540*/  SEL R10, RZ, 0x1, P1 ;  /* 0x00000001ff0a7807 */ /* 0x000fe40000800000 */
[----:B------:R-:W-:Y:S01]  /*8550*/  UMOV UR8, UR14 ;  /* 0x0000000e00087c82 */ /* 0x000fe20008000000 */
[----:B------:R-:W-:Y:S02]  /*8560*/  SEL R6, R6, RZ, P1 ;  /* 0x000000ff06067207 */ /* 0x000fe40000800000 */
[----:B------:R-:W-:Y:S01]  /*8570*/  LOP3.LUT R5, R5, R10, RZ, 0x3c, !PT ;  /* 0x0000000a05057212 */ /* 0x000fe200078e3cff */
[----:B------:R0:W-:Y:S02]  /*8580*/  UTMALDG.3D [UR8], [UR4], desc[UR6] ;  /* 0x00000608040075b4 */ /* 0x0001e40008011000 */
[----:B0-----:R-:W-:Y:S01]  /*8590*/  UMOV UR8, UR15 ;  /* 0x0000000f00087c82 */ /* 0x001fe20008000000 */
[----:B------:R-:W-:-:S02]  /*85a0*/  UMOV UR11, UR19 ;  /* 0x00000013000b7c82 */ /* 0x000fc40008000000 */
[----:B------:R0:W-:Y:S02]  /*85b0*/  UTMALDG.3D [UR8], [UR24], desc[UR6] ;  /* 0x00000608180075b4 */ /* 0x0001e40008011000 */
[----:B0-----:R-:W-:Y:S05]  /*85c0*/  @P4 BRA `(.L_x_178) ;  /* 0xfffffffc00484947 */ /* 0x001fea000383ffff */
.L_x_174:
[----:B------:R-:W-:Y:S05]  /*85d0*/  BSYNC B1 ;  /* 0x0000000000017941 */ /* 0x000fea0003800000 */
.L_x_173:
[----:B------:R-:W-:Y:S01]  /*85e0*/  LOP3.LUT P5, RZ, R14, 0xff, RZ, 0xc0, !PT ;  /* 0x000000ff0eff7812 */ /* 0x000fe200078ac0ff */
[----:B------:R-:W-:Y:S01]  /*85f0*/  VIADD R6, R15, UR13 ;  /* 0x0000000d0f067c36 */ /* 0x000fe20008000000 */
[----:B------:R-:W-:Y:S01]  /*8600*/  ULDC.64 UR4, c[0x0][0x650] ;  /* 0x0001940000047ab9 */ /* 0x000fe20000000a00 */
[----:B------:R-:W-:Y:S01]  /*8610*/  IMAD.U32 R11, RZ, RZ, UR13 ;  /* 0x0000000dff0b7e24 */ /* 0x000fe2000f8e00ff */
[----:B------:R-:W-:Y:S01]  /*8620*/  UISETP.GE.U32.AND UP0, UPT, UR13, 0x12, UPT ;  /* 0x000000120d00788c */ /* 0x000fe2000bf06070 */
[----:B------:R-:W-:Y:S01]  /*8630*/  BSSY B1, `(.L_x_179) ;  /* 0x000006b000017945 */ /* 0x000fe20003800000 */
[----:B------:R-:W-:Y:S02]  /*8640*/  ISETP.GT.U32.AND P1, PT, R6, 0x11, PT ;  /* 0x000000110600780c */ /* 0x000fe40003f24070 */
[----:B------:R-:W-:Y:S02]  /*8650*/  PRMT R14, RZ, 0x7610, R14 ;  /* 0x00007610ff0e7816 */ /* 0x000fe4000000000e */
[----:B------:R-:W-:-:S02]  /*8660*/  ISETP.LT.U32.AND P1, PT, R11, 0x12, P1 ;  /* 0x000000120b00780c */ /* 0x000fc40000f21070 */
[----:B------:R-:W-:Y:S01]  /*8670*/  PLOP3.LUT P4, PT, PT, PT, UP0, 0x80, 0x0 ;  /* 0x000000000000781c */ /* 0x000fe20003f8f008 */
[----:B------:R-:W0:Y:S01]  /*8680*/  @P5 S2R R5, SR_CgaCtaId ;  /* 0x0000000000055919 */ /* 0x000e220000008800 */
[----:B------:R-:W-:-:S04]  /*8690*/  @P5 MOV R4, 0x400 ;  /* 0x0000040000045802 */ /* 0x000fc80000000f00 */
[----:B0-----:R-:W-:Y:S01]  /*86a0*/  @P5 LEA R10, R5, R4, 0x18 ;  /* 0x00000004050a5211 */ /* 0x001fe200078ec0ff */
[----:B------:R-:W-:-:S03]  /*86b0*/  IMAD.WIDE.U32 R4, R6, 0x38e38e39, RZ ;  /* 0x38e38e3906047825 */ /* 0x000fc600078e00ff */
[----:B------:R0:W-:Y:S01]  /*86c0*/  @P5 SYNCS.ARRIVE.TRANS64.A1T0 RZ, [R10+URZ+0x158], RZ ;  /* 0x000158ff0aff59a7 */ /* 0x0001e2000810003f */
[----:B------:R-:W-:Y:S01]  /*86d0*/  IADD3 R2, P5, R2, R8, RZ ;  /* 0x0000000802027210 */ /* 0x000fe20007fbe0ff */
[----:B------:R-:W-:Y:S01]  /*86e0*/  IMAD.MOV.U32 R4, RZ, RZ, -0x1 ;  /* 0xffffffffff047424 */ /* 0x000fe200078e00ff */
[----:B------:R-:W-:Y:S02]  /*86f0*/  SHF.R.U32.HI R11, RZ, 0x2, R5 ;  /* 0x00000002ff0b7819 */ /* 0x000fe40000011605 */
[----:B------:R-:W-:Y:S01]  /*8700*/  SEL R5, RZ, 0x1, !P1 ;  /* 0x00000001ff057807 */ /* 0x000fe20004800000 */
[----:B------:R-:W-:Y:S01]  /*8710*/  IMAD.X R3, R3, 0x1, R0, P5 ;  /* 0x0000000103037824 */ /* 0x000fe200028e0600 */
[----:B------:R-:W-:Y:S01]  /*8720*/  ISETP.GE.U32.AND P1, PT, R2, UR4, PT ;  /* 0x0000000402007c0c */ /* 0x000fe2000bf26070 */
[----:B------:R-:W-:Y:S01]  /*8730*/  IMAD R15, R11, -0x12, R6 ;  /* 0xffffffee0b0f7824 */ /* 0x000fe200078e0206 */
[----:B------:R-:W-:Y:S01]  /*8740*/  LOP3.LUT R12, R12, R5, RZ, 0x3c, !PT ;  /* 0x000000050c0c7212 */ /* 0x000fe200078e3cff */
[----:B------:R-:W-:Y:S01]  /*8750*/  IMAD.MOV.U32 R6, RZ, RZ, -0x1 ;  /* 0xffffffffff067424 */ /* 0x000fe200078e00ff */
[----:B------:R-:W-:Y:S01]  /*8760*/  ISETP.GE.U32.AND.EX P1, PT, R3, UR5, PT, P1 ;  /* 0x0000000503007c0c */ /* 0x000fe2000bf26110 */
[----:B------:R-:W-:Y:S01]  /*8770*/  IMAD.MOV.U32 R5, RZ, RZ, -0x1 ;  /* 0xffffffffff057424 */ /* 0x000fe200078e00ff */
[----:B------:R-:W-:-:S02]  /*8780*/  @P4 LOP3.LUT R12, R12, 0x1, R11, 0x78, !PT ;  /* 0x000000010c0c4812 */ /* 0x000fc400078e780b */
[----:B0-----:R-:W-:-:S09]  /*8790*/  PRMT R10, RZ, 0x7610, R10 ;  /* 0x00007610ff0a7816 */ /* 0x001fd2000000000a */
[----:B------:R-:W-:Y:S05]  /*87a0*/  @P1 BRA `(.L_x_180) ;  /* 0x00000004004c1947 */ /* 0x000fea0003800000 */
[----:B------:R-:W0:Y:S01]  /*87b0*/  S2R R17, SR_CTAID.X ;  /* 0x0000000000117919 */ /* 0x000e220000002500 */
[----:B------:R-:W-:Y:S01]  /*87c0*/  ULDC.64 UR4, c[0x0][0x628] ;  /* 0x00018a0000047ab9 */ /* 0x000fe20000000a00 */
[----:B------:R-:W1:Y:S01]  /*87d0*/  LDC R18, c[0x0][0x144] ;  /* 0x00005100ff127b82 */ /* 0x000e620000000800 */
[----:B------:R-:W-:Y:S01]  /*87e0*/  ISETP.NE.U32.AND P1, PT, RZ, UR4, PT ;  /* 0x00000004ff007c0c */ /* 0x000fe2000bf25070 */
[----:B------:R-:W2:Y:S01]  /*87f0*/  S2R R6, SR_CTAID.Y ;  /* 0x0000000000067919 */ /* 0x000ea20000002600 */
[----:B------:R-:W-:Y:S01]  /*8800*/  ULDC UR6, c[0x0][0x150] ;  /* 0x0000540000067ab9 */ /* 0x000fe20000000800 */
[----:B------:R-:W-:Y:S01]  /*8810*/  ULDC UR7, c[0x0][0x630] ;  /* 0x00018c0000077ab9 */ /* 0x000fe20000000800 */
[----:B------:R-:W-:Y:S01]  /*8820*/  ISETP.NE.AND.EX P1, PT, RZ, UR5, PT, P1 ;  /* 0x00000005ff007c0c */ /* 0x000fe2000bf25310 */
[----:B------:R-:W-:Y:S01]  /*8830*/  IMAD.MOV.U32 R4, RZ, RZ, R2 ;  /* 0x000000ffff047224 */ /* 0x000fe200078e0002 */
[----:B0-----:R-:W-:-:S05]  /*8840*/  I2FP.F32.U32 R5, R17 ;  /* 0x0000001100057245 */ /* 0x001fca0000201000 */
[----:B------:R-:W-:Y:S01]  /*8850*/  FMUL R20, R5, UR6 ;  /* 0x0000000605147c20 */ /* 0x000fe20008400000 */
[----:B------:R-:W-:-:S05]  /*8860*/  IMAD.MOV.U32 R5, RZ, RZ, R3 ;  /* 0x000000ffff057224 */ /* 0x000fca00078e0003 */
[----:B--2---:R-:W-:Y:S05]  /*8870*/  @!P1 BRA `(.L_x_181) ;  /* 0x0000000000289947 */ /* 0x004fea0003800000 */
[----:B------:R-:W-:Y:S02]  /*8880*/  ULDC UR6, c[0x0][0x634] ;  /* 0x00018d0000067ab9 */ /* 0x000fe40000000800 */
[----:B------:R-:W-:-:S05]  /*8890*/  IADD3 R5, P1, R2, UR6, RZ ;  /* 0x0000000602057c10 */ /* 0x000fca000ff3e0ff */
[----:B------:R-:W-:-:S04]  /*88a0*/  IMAD.X R19, RZ, RZ, R3, P1 ;  /* 0x000000ffff137224 */ /* 0x000fc800008e0603 */
[----:B------:R-:W-:-:S04]  /*88b0*/  IMAD.WIDE.U32 R10, R19, UR4, RZ ;  /* 0x00000004130a7c25 */ /* 0x000fc8000f8e00ff */
[----:B------:R-:W-:-:S04]  /*88c0*/  IMAD.WIDE.U32 R10, P1, R5, UR5, R10 ;  /* 0x00000005050a7c25 */ /* 0x000fc8000f82000a */
[----:B------:R-:W-:-:S04]  /*88d0*/  IMAD.WIDE.U32 R4, R5, UR4, RZ ;  /* 0x0000000405047c25 */ /* 0x000fc8000f8e00ff */
[----:B------:R-:W-:Y:S01]  /*88e0*/  IMAD.MOV.U32 R4, RZ, RZ, R11 ;  /* 0x000000ffff047224 */ /* 0x000fe200078e000b */
[----:B------:R-:W-:Y:S01]  /*88f0*/  IADD3 RZ, P4, R5, R10, RZ ;  /* 0x0000000a05ff7210 */ /* 0x000fe20007f9e0ff */
[----:B------:R-:W-:-:S04]  /*8900*/  IMAD.X R5, RZ, RZ, RZ, P1 ;  /* 0x000000ffff057224 */ /* 0x000fc800008e06ff */
[----:B------:R-:W-:-:S08]  /*8910*/  IMAD.WIDE.U32.X R4, R19, UR5, R4, P4 ;  /* 0x0000000513047c25 */ /* 0x000fd0000a0e0404 */
.L_x_181:
[--C-:B------:R-:W-:Y:S01]  /*8920*/  SHF.R.U64 R16, R4, UR7, R5.reuse ;  /* 0x0000000704107c19 */ /* 0x100fe20008001205 */
[----:B------:R-:W0:Y:S01]  /*8930*/  F2I.U32.TRUNC.NTZ R20, R20 ;  /* 0x0000001400147305 */ /* 0x000e22000020f000 */
[----:B------:R-:W-:Y:S01]  /*8940*/  SHF.R.U32.HI R4, RZ, UR7, R5 ;  /* 0x00000007ff047c19 */ /* 0x000fe20008011605 */
[----:B------:R-:W-:Y:S01]  /*8950*/  ULDC.64 UR4, c[0x0][0x620] ;  /* 0x0001880000047ab9 */ /* 0x000fe20000000a00 */
[----:B------:R-:W-:Y:S01]  /*8960*/  IADD3 R11, P1, RZ, -R16, RZ ;  /* 0x80000010ff0b7210 */ /* 0x000fe20007f3e0ff */
[----:B------:R-:W-:Y:S01]  /*8970*/  ULDC.64 UR6, c[0x0][0x640] ;  /* 0x0001900000067ab9 */ /* 0x000fe20000000a00 */
[----:B------:R-:W2:Y:S03]  /*8980*/  LDC R21, c[0x0][0x148] ;  /* 0x00005200ff157b82 */ /* 0x000ea60000000800 */
[----:B------:R-:W-:Y:S01]  /*8990*/  IMAD.X R4, RZ, RZ, ~R4, P1 ;  /* 0x000000ffff047224 */ /* 0x000fe200008e0e04 */
[----:B------:R-:W-:-:S03]  /*89a0*/  ISETP.NE.U32.AND P1, PT, RZ, UR6, PT ;  /* 0x00000006ff007c0c */ /* 0x000fc6000bf25070 */
[----:B------:R-:W-:Y:S01]  /*89b0*/  IMAD R10, R4, UR4, RZ ;  /* 0x00000004040a7c24 */ /* 0x000fe2000f8e02ff */
[----:B------:R-:W-:Y:S01]  /*89c0*/  ISETP.NE.AND.EX P1, PT, RZ, UR7, PT, P1 ;  /* 0x00000007ff007c0c */ /* 0x000fe2000bf25310 */
[----:B------:R-:W-:Y:S01]  /*89d0*/  IMAD.WIDE.U32 R4, R11, UR4, R2 ;  /* 0x000000040b047c25 */ /* 0x000fe2000f8e0002 */
[----:B------:R-:W-:-:S03]  /*89e0*/  ULDC UR4, c[0x0][0x618] ;  /* 0x0001860000047ab9 */ /* 0x000fc60000000800 */
[----:B------:R-:W-:Y:S01]  /*89f0*/  IMAD R11, R11, UR5, R10 ;  /* 0x000000050b0b7c24 */ /* 0x000fe2000f8e020a */
[----:B------:R-:W-:Y:S01]  /*8a00*/  ULDC UR5, c[0x0][0x154] ;  /* 0x0000550000057ab9 */ /* 0x000fe20000000800 */
[----:B0-----:R-:W-:Y:S02]  /*8a10*/  IMAD.MOV R10, RZ, RZ, -R20 ;  /* 0x000000ffff0a7224 */ /* 0x001fe400078e0a14 */
[----:B------:R-:W-:Y:S02]  /*8a20*/  IMAD.IADD R5, R5, 0x1, R11 ;  /* 0x0000000105057824 */ /* 0x000fe400078e020b */
[----:B-1----:R-:W-:Y:S01]  /*8a30*/  IMAD R17, R18, R10, R17 ;  /* 0x0000000a12117224 */ /* 0x002fe200078e0211 */
[----:B------:R-:W-:Y:S02]  /*8a40*/  I2FP.F32.U32 R10, R6 ;  /* 0x00000006000a7245 */ /* 0x000fe40000201000 */
[--C-:B------:R-:W-:Y:S02]  /*8a50*/  SHF.R.U64 R18, R4, UR4, R5.reuse ;  /* 0x0000000404127c19 */ /* 0x100fe40008001205 */
[----:B------:R-:W-:Y:S01]  /*8a60*/  SHF.R.U32.HI R5, RZ, UR4, R5 ;  /* 0x00000004ff057c19 */ /* 0x000fe20008011605 */
[----:B------:R-:W-:Y:S01]  /*8a70*/  FMUL R10, R10, UR5 ;  /* 0x000000050a0a7c20 */ /* 0x000fe20008400000 */
[----:B------:R-:W-:-:S02]  /*8a80*/  ULDC UR4, c[0x0][0x608] ;  /* 0x0001820000047ab9 */ /* 0x000fc40000000800 */
[--C-:B------:R-:W-:Y:S01]  /*8a90*/  SHF.R.U64 R20, R18, UR4, R5.reuse ;  /* 0x0000000412147c19 */ /* 0x100fe20008001205 */
[----:B------:R0:W1:Y:S01]  /*8aa0*/  F2I.U32.TRUNC.NTZ R22, R10 ;  /* 0x0000000a00167305 */ /* 0x000062000020f000 */
[----:B------:R-:W-:Y:S01]  /*8ab0*/  SHF.R.U32.HI R5, RZ, UR4, R5 ;  /* 0x00000004ff057c19 */ /* 0x000fe20008011605 */
[----:B------:R-:W-:-:S03]  /*8ac0*/  ULDC UR4, c[0x0][0x658] ;  /* 0x0001960000047ab9 */ /* 0x000fc60000000800 */
[--C-:B------:R-:W-:Y:S02]  /*8ad0*/  SHF.R.U64 R19, R20, UR4, R5.reuse ;  /* 0x0000000414137c19 */ /* 0x100fe40008001205 */
[----:B------:R-:W-:-:S03]  /*8ae0*/  SHF.R.U32.HI R23, RZ, UR4, R5 ;  /* 0x00000004ff177c19 */ /* 0x000fc60008011605 */
[----:B------:R-:W-:Y:S02]  /*8af0*/  IMAD.MOV.U32 R4, RZ, RZ, R19 ;  /* 0x000000ffff047224 */ /* 0x000fe400078e0013 */
[----:B------:R-:W-:Y:S01]  /*8b00*/  IMAD.MOV.U32 R5, RZ, RZ, R23 ;  /* 0x000000ffff057224 */ /* 0x000fe200078e0017 */
[----:B0-----:R-:W-:Y:S06]  /*8b10*/  @!P1 BRA `(.L_x_182) ;  /* 0x0000000000289947 */ /* 0x001fec0003800000 */
        /* <DEDUP_REMOVED lines=10> */
.L_x_182:
[----:B------:R-:W-:Y:S01]  /*8bc0*/  ULDC UR4, c[0x0][0x648] ;  /* 0x0001920000047ab9 */ /* 0x000fe20000000800 */
[----:B-1----:R-:W-:Y:S01]  /*8bd0*/  IMAD.MOV R22, RZ, RZ, -R22 ;  /* 0x000000ffff167224 */ /* 0x002fe200078e0a16 */
[----:B------:R-:W-:Y:S01]  /*8be0*/  SHF.R.U64 R5, R4, UR4, R5 ;  /* 0x0000000404057c19 */ /* 0x000fe20008001205 */
[----:B------:R-:W-:Y:S01]  /*8bf0*/  ULDC UR4, c[0x0][0x638] ;  /* 0x00018e0000047ab9 */ /* 0x000fe20000000800 */
[----:B------:R-:W-:Y:S01]  /*8c00*/  LOP3.LUT R4, R20, UR17, RZ, 0xc0, !PT ;  /* 0x0000001114047c12 */ /* 0x000fe2000f8ec0ff */
[----:B--2---:R-:W-:Y:S01]  /*8c10*/  @P2 IMAD R17, R21, R22, R6 ;  /* 0x0000001615112224 */ /* 0x004fe200078e0206 */
[----:B------:R-:W-:Y:S01]  /*8c20*/  LOP3.LUT R18, R18, UR16, RZ, 0xc0, !PT ;  /* 0x0000001012127c12 */ /* 0x000fe2000f8ec0ff */
[----:B------:R-:W-:Y:S01]  /*8c30*/  IMAD.MOV R6, RZ, RZ, -R5 ;  /* 0x000000ffff067224 */ /* 0x000fe200078e0a05 */
[----:B------:R-:W-:Y:S01]  /*8c40*/  ULDC UR5, c[0x0][0x610] ;  /* 0x0001840000057ab9 */ /* 0x000fe20000000800 */
[----:B------:R-:W-:Y:S02]  /*8c50*/  IMAD R4, R5, UR18, R4 ;  /* 0x0000001205047c24 */ /* 0x000fe4000f8e0204 */
[----:B------:R-:W-:Y:S01]  /*8c60*/  IMAD R19, R6, UR4, R19 ;  /* 0x0000000406137c24 */ /* 0x000fe2000f8e0213 */
[----:B------:R-:W-:Y:S01]  /*8c70*/  ULDC UR4, c[0x0][0x600] ;  /* 0x0001800000047ab9 */ /* 0x000fe20000000800 */
[----:B------:R-:W-:-:S02]  /*8c80*/  IMAD R17, R4, UR5, R17 ;  /* 0x0000000504117c24 */ /* 0x000fc4000f8e0211 */
[----:B------:R-:W-:Y:S02]  /*8c90*/  IMAD R6, R19, UR4, R18 ;  /* 0x0000000413067c24 */ /* 0x000fe4000f8e0212 */
[----:B------:R-:W-:Y:S02]  /*8ca0*/  IMAD.MOV.U32 R10, RZ, RZ, 0x1 ;  /* 0x00000001ff0a7424 */ /* 0x000fe400078e00ff */
[----:B------:R-:W-:Y:S01]  /*8cb0*/  IMAD.MOV.U32 R4, RZ, RZ, R16 ;  /* 0x000000ffff047224 */ /* 0x000fe200078e0010 */
[----:B------:R-:W-:Y:S02]  /*8cc0*/  SEL R5, R6, R17, !P2 ;  /* 0x0000001106057207 */ /* 0x000fe40005000000 */
[----:B------:R-:W-:-:S07]  /*8cd0*/  SEL R6, R17, R6, !P2 ;  /* 0x0000000611067207 */ /* 0x000fce0005000000 */
.L_x_180:
[----:B------:R-:W-:Y:S05]  /*8ce0*/  BSYNC B1 ;  /* 0x0000000000017941 */ /* 0x000fea0003800000 */
.L_x_179:
[----:B------:R-:W-:-:S13]  /*8cf0*/  LOP3.LUT P1, RZ, R10, 0xff, RZ, 0xc0, !PT ;  /* 0x000000ff0aff7812 */ /* 0x000fda000782c0ff */
[----:B------:R-:W-:Y:S05]  /*8d00*/  @P1 BRA `(.L_x_183) ;  /* 0xfffffff400441947 */ /* 0x000fea000383ffff */
[----:B------:R-:W-:Y:S05]  /*8d10*/  BSYNC B0 ;  /* 0x0000000000007941 */ /* 0x000fea0003800000 */
.L_x_171:
[----:B------:R-:W-:-:S03]  /*8d20*/  UMOV UR4, 0xffffffff ;  /* 0xffffffff00047882 */ /* 0x000fc60000000000 */
[----:B------:R-:W-:Y:S05]  /*8d30*/  BRA.DIV UR4, `(.L_x_184) ;  /* 0x0000000e04447947 */ /* 0x000fea000b800000 */
[----:B------:R-:W-:-:S13]  /*8d40*/  ELECT P0, URZ, PT ;  /* 0x00000000003f782f */ /* 0x000fda0003800000 */
.L_x_214:
[----:B------:R-:W-:Y:S04]  /*8d50*/  BSSY B0, `(.L_x_185) ;  /* 0x00000a9000007945 */ /* 0x000fe80003800000 */
[----:B------:R-:W-:Y:S05]  /*8d60*/  @!P0 BRA `(.L_x_186) ;  /* 0x00000008009c8947 */ /* 0x000fea0003800000 */
[----:B------:R-:W-:-:S04]  /*8d70*/  LOP3.LUT R7, R7, 0x2, RZ, 0xfc, !PT ;  /* 0x0000000207077812 */ /* 0x000fc800078efcff */
[----:B------:R-:W-:-:S13]  /*8d80*/  ISETP.NE.AND P0, PT, R7, 0x3, PT ;  /* 0x000000030700780c */ /* 0x000fda0003f05270 */
[----:B------:R-:W-:Y:S05]  /*8d90*/  @!P0 BRA `(.L_x_187) ;  /* 0x0000000000048947 */ /* 0x000fea0003800000 */
[----:B------:R-:W-:Y:S01]  /*8da0*/  BPT.TRAP 0x1 ;  /* 0x000000040000795c */ /* 0x000fe20000300000 */
.L_x_187:
[----:B------:R-:W0:Y:S01]  /*8db0*/  S2R R3, SR_CgaCtaId ;  /* 0x0000000000037919 */ /* 0x000e220000008800 */
[----:B------:R-:W-:Y:S02]  /*8dc0*/  MOV R0, 0x400 ;  /* 0x0000040000007802 */ /* 0x000fe40000000f00 */
[----:B------:R-:W-:Y:S02]  /*8dd0*/  SHF.L.U32 R2, R12, 0x1f, RZ ;  /* 0x0000001f0c027819 */ /* 0x000fe400000006ff */
[----:B0-----:R-:W-:-:S05]  /*8de0*/  LEA R0, R3, R0, 0x18 ;  /* 0x0000000003007211 */ /* 0x001fca00078ec0ff */
[----:B------:R-:W-:-:S04]  /*8df0*/  VIADD R0, R0, 0x90 ;  /* 0x0000009000007836 */ /* 0x000fc80000000000 */
[C---:B------:R-:W-:Y:S02]  /*8e00*/  IMAD R5, R15.reuse, 0x8, R0 ;  /* 0x000000080f057824 */ /* 0x040fe400078e0200 */
[----:B------:R-:W-:Y:S02]  /*8e10*/  VIADD R15, R15, 0x1 ;  /* 0x000000010f0f7836 */ /* 0x000fe40000000000 */
[----:B------:R-:W0:Y:S03]  /*8e20*/  SYNCS.PHASECHK.TRANS64.TRYWAIT P0, [R5+URZ], R2 ;  /* 0x00000002050075a7 */ /* 0x000e26000800017f */
[----:B------:R-:W-:-:S04]  /*8e30*/  ISETP.NE.AND P1, PT, R15, 0x12, PT ;  /* 0x000000120f00780c */ /* 0x000fc80003f25270 */
[----:B------:R-:W-:Y:S02]  /*8e40*/  SEL R3, RZ, 0x1, P1 ;  /* 0x00000001ff037807 */ /* 0x000fe40000800000 */
[----:B------:R-:W-:Y:S02]  /*8e50*/  SEL R15, R15, RZ, P1 ;  /* 0x000000ff0f0f7207 */ /* 0x000fe40000800000 */
[----:B------:R-:W-:-:S03]  /*8e60*/  LOP3.LUT R12, R12, R3, RZ, 0x3c, !PT ;  /* 0x000000030c0c7212 */ /* 0x000fc600078e3cff */
[----:B------:R-:W-:Y:S01]  /*8e70*/  IMAD R7, R15, 0x8, R0 ;  /* 0x000000080f077824 */ /* 0x000fe200078e0200 */
[----:B------:R-:W-:Y:S01]  /*8e80*/  SHF.L.U32 R4, R12, 0x1f, RZ ;  /* 0x0000001f0c047819 */ /* 0x000fe200000006ff */
[----:B0-----:R-:W-:Y:S06]  /*8e90*/  @!P0 BRA `(.L_x_188) ;  /* 0x0000000c00108947 */ /* 0x001fec0003800000 */
.L_x_215:
[----:B------:R-:W1:Y:S01]  /*8ea0*/  SYNCS.PHASECHK.TRANS64.TRYWAIT P0, [R7+URZ], R4 ;  /* 0x00000004070075a7 */ /* 0x000e62000800017f */
[----:B0-----:R-:W-:-:S05]  /*8eb0*/  VIADD R2, R15, 0x1 ;  /* 0x000000010f027836 */ /* 0x001fca0000000000 */
[----:B------:R-:W-:-:S04]  /*8ec0*/  ISETP.NE.AND P1, PT, R2, 0x12, PT ;  /* 0x000000120200780c */ /* 0x000fc80003f25270 */
[----:B------:R-:W-:Y:S02]  /*8ed0*/  SEL R3, RZ, 0x1, P1 ;  /* 0x00000001ff037807 */ /* 0x000fe40000800000 */
[----:B------:R-:W-:Y:S02]  /*8ee0*/  SEL R9, R2, RZ, P1 ;  /* 0x000000ff02097207 */ /* 0x000fe40000800000 */
[----:B------:R-:W-:-:S03]  /*8ef0*/  LOP3.LUT R12, R12, R3, RZ, 0x3c, !PT ;  /* 0x000000030c0c7212 */ /* 0x000fc600078e3cff */
[----:B------:R-:W-:Y:S01]  /*8f00*/  IMAD R6, R9, 0x8, R0 ;  /* 0x0000000809067824 */ /* 0x000fe200078e0200 */
[----:B------:R-:W-:Y:S01]  /*8f10*/  SHF.L.U32 R5, R12, 0x1f, RZ ;  /* 0x0000001f0c057819 */ /* 0x000fe200000006ff */
[----:B-1----:R-:W-:Y:S06]  /*8f20*/  @!P0 BRA `(.L_x_189) ;  /* 0x0000000c00008947 */ /* 0x002fec0003800000 */
.L_x_216:
[----:B------:R-:W1:Y:S01]  /*8f30*/  SYNCS.PHASECHK.TRANS64.TRYWAIT P0, [R6+URZ], R5 ;  /* 0x00000005060075a7 */ /* 0x000e62000800017f */
[----:B------:R-:W-:-:S05]  /*8f40*/  VIADD R2, R9, 0x1 ;  /* 0x0000000109027836 */ /* 0x000fca0000000000 */
[----:B------:R-:W-:-:S04]  /*8f50*/  ISETP.NE.AND P1, PT, R2, 0x12, PT ;  /* 0x000000120200780c */ /* 0x000fc80003f25270 */
[----:B------:R-:W-:Y:S02]  /*8f60*/  SEL R3, RZ, 0x1, P1 ;  /* 0x00000001ff037807 */ /* 0x000fe40000800000 */
[----:B0-----:R-:W-:Y:S02]  /*8f70*/  SEL R7, R2, RZ, P1 ;  /* 0x000000ff02077207 */ /* 0x001fe40000800000 */
[----:B------:R-:W-:-:S03]  /*8f80*/  LOP3.LUT R12, R12, R3, RZ, 0x3c, !PT ;  /* 0x000000030c0c7212 */ /* 0x000fc600078e3cff */
[----:B------:R-:W-:Y:S01]  /*8f90*/  IMAD R9, R7, 0x8, R0 ;  /* 0x0000000807097824 */ /* 0x000fe200078e0200 */
[----:B------:R-:W-:Y:S01]  /*8fa0*/  SHF.L.U32 R4, R12, 0x1f, RZ ;  /* 0x0000001f0c047819 */ /* 0x000fe200000006ff */
[----:B-1----:R-:W-:Y:S06]  /*8fb0*/  @!P0 BRA `(.L_x_190) ;  /* 0x0000000800f08947 */ /* 0x002fec0003800000 */
.L_x_217:
[----:B------:R-:W1:Y:S01]  /*8fc0*/  SYNCS.PHASECHK.TRANS64.TRYWAIT P0, [R9+URZ], R4 ;  /* 0x00000004090075a7 */ /* 0x000e62000800017f */
[----:B------:R-:W-:-:S05]  /*8fd0*/  VIADD R2, R7, 0x1 ;  /* 0x0000000107027836 */ /* 0x000fca0000000000 */
[----:B------:R-:W-:-:S04]  /*8fe0*/  ISETP.NE.AND P1, PT, R2, 0x12, PT ;  /* 0x000000120200780c */ /* 0x000fc80003f25270 */
[----:B------:R-:W-:Y:S02]  /*8ff0*/  SEL R3, RZ, 0x1, P1 ;  /* 0x00000001ff037807 */ /* 0x000fe40000800000 */
[----:B------:R-:W-:Y:S02]  /*9000*/  SEL R7, R2, RZ, P1 ;  /* 0x000000ff02077207 */ /* 0x000fe40000800000 */
[----:B------:R-:W-:-:S03]  /*9010*/  LOP3.LUT R12, R12, R3, RZ, 0x3c, !PT ;  /* 0x000000030c0c7212 */ /* 0x000fc600078e3cff */
[----:B0-----:R-:W-:Y:S01]  /*9020*/  IMAD R6, R7, 0x8, R0 ;  /* 0x0000000807067824 */ /* 0x001fe200078e0200 */
[----:B------:R-:W-:Y:S01]  /*9030*/  SHF.L.U32 R5, R12, 0x1f, RZ ;  /* 0x0000001f0c057819 */ /* 0x000fe200000006ff */
[----:B-1----:R-:W-:Y:S06]  /*9040*/  @!P0 BRA `(.L_x_191) ;  /* 0x0000000800e08947 */ /* 0x002fec0003800000 */
.L_x_218:
        /* <DEDUP_REMOVED lines=9> */
.L_x_219:
        /* <DEDUP_REMOVED lines=9> */
.L_x_220:
        /* <DEDUP_REMOVED lines=9> */
.L_x_221:
        /* <DEDUP_REMOVED lines=9> */
.L_x_222:
        /* <DEDUP_REMOVED lines=9> */
.L_x_223:
        /* <DEDUP_REMOVED lines=9> */
.L_x_224:
        /* <DEDUP_REMOVED lines=9> */
.L_x_225:
        /* <DEDUP_REMOVED lines=9> */
.L_x_226:
        /* <DEDUP_REMOVED lines=9> */
.L_x_227:
        /* <DEDUP_REMOVED lines=9> */
.L_x_228:
        /* <DEDUP_REMOVED lines=9> */
.L_x_229:
        /* <DEDUP_REMOVED lines=9> */
.L_x_230:
[----:B------:R-:W1:Y:S01]  /*9710*/  SYNCS.PHASECHK.TRANS64.TRYWAIT P0, [R6+URZ], R5 ;  /* 0x00000005060075a7 */ /* 0x000e62000800017f */
[----:B------:R-:W-:-:S05]  /*9720*/  VIADD R2, R7, 0x1 ;  /* 0x0000000107027836 */ /* 0x000fca0000000000 */
[----:B------:R-:W-:-:S04]  /*9730*/  ISETP.NE.AND P1, PT, R2, 0x12, PT ;  /* 0x000000120200780c */ /* 0x000fc80003f25270 */
[----:B0-----:R-:W-:Y:S02]  /*9740*/  SEL R4, RZ, 0x1, P1 ;  /* 0x00000001ff047807 */ /* 0x001fe40000800000 */
[----:B------:R-:W-:Y:S02]  /*9750*/  SEL R3, R2, RZ, P1 ;  /* 0x000000ff02037207 */ /* 0x000fe40000800000 */
[----:B------:R-:W-:Y:S01]  /*9760*/  LOP3.LUT R4, R11, R4, RZ, 0x3c, !PT ;  /* 0x000000040b047212 */ /* 0x000fe200078e3cff */
[----:B-1----:R-:W-:Y:S06]  /*9770*/  @!P0 BRA `(.L_x_204) ;  /* 0x0000000800188947 */ /* 0x002fec0003800000 */
.L_x_231:
[----:B------:R-:W-:Y:S01]  /*9780*/  IMAD R3, R3, 0x8, R0 ;  /* 0x0000000803037824 */ /* 0x000fe200078e0200 */
[----:B------:R-:W-:-:S07]  /*9790*/  SHF.L.U32 R0, R4, 0x1f, RZ ;  /* 0x0000001f04007819 */ /* 0x000fce00000006ff */
.L_x_205:
[----:B-1----:R1:W2:Y:S02]  /*97a0*/  SYNCS.PHASECHK.TRANS64.TRYWAIT P0, [R3+URZ], R0 ;  /* 0x00000000030075a7 */ /* 0x0022a4000800017f */
[----:B--2---:R-:W-:Y:S05]  /*97b0*/  @!P0 NANOSLEEP.SYNCS 0x989680 ;  /* 0x009896800000895d */ /* 0x004fea0003900000 */
[----:B------:R-:W2:Y:S02]  /*97c0*/  @!P0 SYNCS.PHASECHK.TRANS64 P0, [R3+URZ], R0 ;  /* 0x00000000030085a7 */ /* 0x000ea4000800007f */
[----:B--2---:R-:W-:Y:S05]  /*97d0*/  @!P0 BRA `(.L_x_205) ;  /* 0xfffffffc00f08947 */ /* 0x004fea000383ffff */
.L_x_186:
[----:B------:R-:W-:Y:S05]  /*97e0*/  BSYNC B0 ;  /* 0x0000000000007941 */ /* 0x000fea0003800000 */
.L_x_185:
[----:B------:R-:W-:Y:S05]  /*97f0*/  EXIT ;  /* 0x000000000000794d */ /* 0x000fea0003800000 */
.L_x_16:
[----:B0-----:R-:W-:-:S04]  /*9800*/  IMAD.U32 R17, RZ, RZ, UR15 ;  /* 0x0000000fff117e24 */ /* 0x001fc8000f8e00ff */
[----:B------:R0:W1:Y:S03]  /*9810*/  SYNCS.PHASECHK.TRANS64.TRYWAIT P0, [R17+URZ+-0x8], R16 ;  /* 0xfffff810110075a7 */ /* 0x000066000800017f */
[----:B-1----:R-:W-:Y:S05]  /*9820*/  @!P0 NANOSLEEP.SYNCS 0x989680 ;  /* 0x009896800000895d */ /* 0x002fea0003900000 */
[----:B------:R-:W1:Y:S02]  /*9830*/  @!P0 SYNCS.PHASECHK.TRANS64 P0, [R17+URZ+-0x8], R16 ;  /* 0xfffff810110085a7 */ /* 0x000e64000800007f */
[----:B-1----:R-:W-:Y:S05]  /*9840*/  @!P0 BRA `(.L_x_16) ;  /* 0xfffffffc00ec8947 */ /* 0x002fea000383ffff */
[----:B------:R-:W-:Y:S05]  /*9850*/  BRA `(.L_x_206) ;  /* 0xffffff7c00787947 */ /* 0x000fea000383ffff */
.L_x_21:
[----:B-1----:R-:W-:-:S04]  /*9860*/  IMAD.U32 R17, RZ, RZ, UR6 ;  /* 0x00000006ff117e24 */ /* 0x002fc8000f8e00ff */
[----:B------:R1:W2:Y:S03]  /*9870*/  SYNCS.PHASECHK.TRANS64.TRYWAIT P0, [R17+URZ], R16 ;  /* 0x00000010110075a7 */ /* 0x0002a6000800017f */
[----:B--2---:R-:W-:Y:S05]  /*9880*/  @!P0 NANOSLEEP.SYNCS 0x989680 ;  /* 0x009896800000895d */ /* 0x004fea0003900000 */
[----:B------:R-:W2:Y:S02]  /*9890*/  @!P0 SYNCS.PHASECHK.TRANS64 P0, [R17+URZ], R16 ;  /* 0x00000010110085a7 */ /* 0x000ea4000800007f */
[----:B--2---:R-:W-:Y:S05]  /*98a0*/  @!P0 BRA `(.L_x_21) ;  /* 0xfffffffc00ec8947 */ /* 0x004fea000383ffff */
[----:B------:R-:W-:Y:S05]  /*98b0*/  BRA `(.L_x_20) ;  /* 0xffffff8000a47947 */ /* 0x000fea000383ffff */
.L_x_27:
[----:B-1----:R-:W-:-:S04]  /*98c0*/  IMAD.U32 R18, RZ, RZ, UR9 ;  /* 0x00000009ff127e24 */ /* 0x002fc8000f8e00ff */
[----:B------:R1:W2:Y:S03]  /*98d0*/  SYNCS.PHASECHK.TRANS64.TRYWAIT P0, [R18+URZ], R17 ;  /* 0x00000011120075a7 */ /* 0x0002a6000800017f */
[----:B--2---:R-:W-:Y:S05]  /*98e0*/  @!P0 NANOSLEEP.SYNCS 0x989680 ;  /* 0x009896800000895d */ /* 0x004fea0003900000 */
[----:B------:R-:W2:Y:S02]  /*98f0*/  @!P0 SYNCS.PHASECHK.TRANS64 P0, [R18+URZ], R17 ;  /* 0x00000011120085a7 */ /* 0x000ea4000800007f */
[----:B--2---:R-:W-:Y:S05]  /*9900*/  @!P0 BRA `(.L_x_27) ;  /* 0xfffffffc00ec8947 */ /* 0x004fea000383ffff */
[----:B------:R-:W-:Y:S05]  /*9910*/  BRA `(.L_x_26) ;  /* 0xffffff8800dc7947 */ /* 0x000fea000383ffff */
.L_x_35:
[----:B0-----:R-:W-:-:S04]  /*9920*/  IMAD.U32 R17, RZ, RZ, UR15 ;  /* 0x0000000fff117e24 */ /* 0x001fc8000f8e00ff */
[----:B------:R0:W1:Y:S03]  /*9930*/  SYNCS.PHASECHK.TRANS64.TRYWAIT P0, [R17+URZ+0x8], R16 ;  /* 0x00000810110075a7 */ /* 0x000066000800017f */
[----:B-1----:R-:W-:Y:S05]  /*9940*/  @!P0 NANOSLEEP.SYNCS 0x989680 ;  /* 0x009896800000895d */ /* 0x002fea0003900000 */
[----:B------:R-:W1:Y:S02]  /*9950*/  @!P0 SYNCS.PHASECHK.TRANS64 P0, [R17+URZ+0x8], R16 ;  /* 0x00000810110085a7 */ /* 0x000e64000800007f */
[----:B-1----:R-:W-:Y:S05]  /*9960*/  @!P0 BRA `(.L_x_35) ;  /* 0xfffffffc00ec8947 */ /* 0x002fea000383ffff */
[----:B------:R-:W-:Y:S05]  /*9970*/  BRA `(.L_x_207) ;  /* 0xffffff9800347947 */ /* 0x000fea000383ffff */
.L_x_172:
[----:B------:R-:W-:Y:S01]  /*9980*/  BSSY B1, `(.L_x_208) ;  /* 0x0000006000017945 */ /* 0x000fe20003800000 */
[----:B------:R-:W-:-:S07]  /*9990*/  IMAD.MOV.U32 R10, RZ, RZ, -0x1 ;  /* 0xffffffffff0a7424 */ /* 0x000fce00078e00ff */
[----:B------:R-:W-:Y:S05]  /*99a0*/  WARPSYNC.COLLECTIVE R10, `(.L_x_209) ;  /* 0x000000000a0c7348 */ /* 0x000fea0003c00000 */
[----:B------:R-:W-:Y:S02]  /*99b0*/  ELECT P1, UR62, PT ;  /* 0x00000000003e782f */ /* 0x000fe40003820000 */
[----:B------:R-:W-:Y:S01]  /*99c0*/  MOV R10, UR62 ;  /* 0x0000003e000a7c02 */ /* 0x000fe20008000f00 */
[----:B------:R-:W-:Y:S10]  /*99d0*/  ENDCOLLECTIVE ;  /* 0x000000000000791b */ /* 0x000ff40003800000 */
.L_x_209:
[----:B------:R-:W-:Y:S05]  /*99e0*/  BSYNC B1 ;  /* 0x0000000000017941 */ /* 0x000fea0003800000 */
.L_x_208:
[----:B------:R-:W-:Y:S05]  /*99f0*/  BRA `(.L_x_210) ;  /* 0xffffffe800147947 */ /* 0x000fea000383ffff */
.L_x_175:
[----:B-1----:R1:W2:Y:S02]  /*9a00*/  SYNCS.PHASECHK.TRANS64.TRYWAIT P1, [R19+URZ+0x90], R10 ;  /* 0x0000900a130075a7 */ /* 0x0022a4000802017f */
[----:B--2---:R-:W-:Y:S05]  /*9a10*/  @!P1 NANOSLEEP.SYNCS 0x989680 ;  /* 0x009896800000995d */ /* 0x004fea0003900000 */
[----:B------:R-:W2:Y:S02]  /*9a20*/  @!P1 SYNCS.PHASECHK.TRANS64 P1, [R19+URZ+0x90], R10 ;  /* 0x0000900a130095a7 */ /* 0x000ea4000802007f */
[----:B--2---:R-:W-:Y:S05]  /*9a30*/  @!P1 BRA `(.L_x_175) ;  /* 0xfffffffc00f09947 */ /* 0x004fea000383ffff */
[----:B------:R-:W-:Y:S05]  /*9a40*/  BRA `(.L_x_211) ;  /* 0xffffffe800487947 */ /* 0x000fea000383ffff */
.L_x_184:
[----:B------:R-:W-:Y:S01]  /*9a50*/  BSSY B0, `(.L_x_212) ;  /* 0x0000006000007945 */ /* 0x000fe20003800000 */
[----:B------:R-:W-:-:S07]  /*9a60*/  IMAD.MOV.U32 R10, RZ, RZ, -0x1 ;  /* 0xffffffffff0a7424 */ /* 0x000fce00078e00ff */
[----:B------:R-:W-:Y:S05]  /*9a70*/  WARPSYNC.COLLECTIVE R10, `(.L_x_213) ;  /* 0x000000000a0c7348 */ /* 0x000fea0003c00000 */
[----:B------:R-:W-:Y:S02]  /*9a80*/  ELECT P1, UR62, PT ;  /* 0x00000000003e782f */ /* 0x000fe40003820000 */
[----:B------:R-:W-:Y:S01]  /*9a90*/  MOV R10, UR62 ;  /* 0x0000003e000a7c02 */ /* 0x000fe20008000f00 */
[----:B------:R-:W-:Y:S10]  /*9aa0*/  ENDCOLLECTIVE ;  /* 0x000000000000791b */ /* 0x000ff40003800000 */
.L_x_213:
[----:B------:R-:W-:Y:S05]  /*9ab0*/  BSYNC B0 ;  /* 0x0000000000007941 */ /* 0x000fea0003800000 */
.L_x_212:
[----:B------:R-:W-:Y:S01]  /*9ac0*/  PLOP3.LUT P0, PT, P1, PT, PT, 0x80, 0x0 ;  /* 0x000000000000781c */ /* 0x000fe20000f0f070 */
[----:B------:R-:W-:-:S12]  /*9ad0*/  BRA `(.L_x_214) ;  /* 0xfffffff0009c7947 */ /* 0x000fd8000383ffff */
.L_x_188:
[----:B0-----:R0:W1:Y:S02]  /*9ae0*/  SYNCS.PHASECHK.TRANS64.TRYWAIT P0, [R5+URZ], R2 ;  /* 0x00000002050075a7 */ /* 0x001064000800017f */
[----:B-1----:R-:W-:Y:S05]  /*9af0*/  @!P0 NANOSLEEP.SYNCS 0x989680 ;  /* 0x009896800000895d */ /* 0x002fea0003900000 */
[----:B------:R-:W1:Y:S02]  /*9b00*/  @!P0 SYNCS.PHASECHK.TRANS64 P0, [R5+URZ], R2 ;  /* 0x00000002050085a7 */ /* 0x000e64000800007f */
[----:B-1----:R-:W-:Y:S05]  /*9b10*/  @!P0 BRA `(.L_x_188) ;  /* 0xfffffffc00f08947 */ /* 0x002fea000383ffff */
[----:B------:R-:W-:Y:S05]  /*9b20*/  BRA `(.L_x_215) ;  /* 0xfffffff000dc7947 */ /* 0x000fea000383ffff */
.L_x_189:
[----:B0-----:R0:W1:Y:S02]  /*9b30*/  SYNCS.PHASECHK.TRANS64.TRYWAIT P0, [R7+URZ], R4 ;  /* 0x00000004070075a7 */ /* 0x001064000800017f */
[----:B-1----:R-:W-:Y:S05]  /*9b40*/  @!P0 NANOSLEEP.SYNCS 0x989680 ;  /* 0x009896800000895d */ /* 0x002fea0003900000 */
[----:B------:R-:W1:Y:S02]  /*9b50*/  @!P0 SYNCS.PHASECHK.TRANS64 P0, [R7+URZ], R4 ;  /* 0x00000004070085a7 */ /* 0x000e64000800007f */
[----:B-1----:R-:W-:Y:S05]  /*9b60*/  @!P0 BRA `(.L_x_189) ;  /* 0xfffffffc00f08947 */ /* 0x002fea000383ffff */
[----:B------:R-:W-:Y:S05]  /*9b70*/  BRA `(.L_x_216) ;  /* 0xfffffff000ec7947 */ /* 0x000fea000383ffff */
.L_x_190:
[----:B0-----:R0:W1:Y:S02]  /*9b80*/  SYNCS.PHASECHK.TRANS64.TRYWAIT P0, [R6+URZ], R5 ;  /* 0x00000005060075a7 */ /* 0x001064000800017f */
[----:B-1----:R-:W-:Y:S05]  /*9b90*/  @!P0 NANOSLEEP.SYNCS 0x989680 ;  /* 0x009896800000895d */ /* 0x002fea0003900000 */
[----:B------:R-:W1:Y:S02]  /*9ba0*/  @!P0 SYNCS.PHASECHK.TRANS64 P0, [R6+URZ], R5 ;  /* 0x00000005060085a7 */ /* 0x000e64000800007f */
[----:B-1----:R-:W-:Y:S05]  /*9bb0*/  @!P0 BRA `(.L_x_190) ;  /* 0xfffffffc00f08947 */ /* 0x002fea000383ffff */
[----:B------:R-:W-:Y:S05]  /*9bc0*/  BRA `(.L_x_217) ;  /* 0xfffffff000fc7947 */ /* 0x000fea000383ffff */
.L_x_191:
[----:B0-----:R0:W1:Y:S02]  /*9bd0*/  SYNCS.PHASECHK.TRANS64.TRYWAIT P0, [R9+URZ], R4 ;  /* 0x00000004090075a7 */ /* 0x001064000800017f */
[----:B-1----:R-:W-:Y:S05]  /*9be0*/  @!P0 NANOSLEEP.SYNCS 0x989680 ;  /* 0x009896800000895d */ /* 0x002fea0003900000 */
[----:B------:R-:W1:Y:S02]  /*9bf0*/  @!P0 SYNCS.PHASECHK.TRANS64 P0, [R9+URZ], R4 ;  /* 0x00000004090085a7 */ /* 0x000e64000800007f */
[----:B-1----:R-:W-:Y:S05]  /*9c00*/  @!P0 BRA `(.L_x_191) ;  /* 0xfffffffc00f08947 */ /* 0x002fea000383ffff */
[----:B------:R-:W-:Y:S05]  /*9c10*/  BRA `(.L_x_218) ;  /* 0xfffffff4000c7947 */ /* 0x000fea000383ffff */
.L_x_192:
[----:B0-----:R0:W1:Y:S02]  /*9c20*/  SYNCS.PHASECHK.TRANS64.TRYWAIT P0, [R6+URZ], R5 ;  /* 0x00000005060075a7 */ /* 0x001064000800017f */
[----:B-1----:R-:W-:Y:S05]  /*9c30*/  @!P0 NANOSLEEP.SYNCS 0x989680 ;  /* 0x009896800000895d */ /* 0x002fea0003900000 */
[----:B------:R-:W1:Y:S02]  /*9c40*/  @!P0 SYNCS.PHASECHK.TRANS64 P0, [R6+URZ], R5 ;  /* 0x00000005060085a7 */ /* 0x000e64000800007f */
[----:B-1----:R-:W-:Y:S05]  /*9c50*/  @!P0 BRA `(.L_x_192) ;  /* 0xfffffffc00f08947 */ /* 0x002fea000383ffff */
[----:B------:R-:W-:Y:S05]  /*9c60*/  BRA `(.L_x_219) ;  /* 0xfffffff4001c7947 */ /* 0x000fea000383ffff */
.L_x_193:
[----:B0-----:R0:W1:Y:S02]  /*9c70*/  SYNCS.PHASECHK.TRANS64.TRYWAIT P0, [R9+URZ], R4 ;  /* 0x00000004090075a7 */ /* 0x001064000800017f */
[----:B-1----:R-:W-:Y:S05]  /*9c80*/  @!P0 NANOSLEEP.SYNCS 0x989680 ;  /* 0x009896800000895d */ /* 0x002fea0003900000 */
[----:B------:R-:W1:Y:S02]  /*9c90*/  @!P0 SYNCS.PHASECHK.TRANS64 P0, [R9+URZ], R4 ;  /* 0x00000004090085a7 */ /* 0x000e64000800007f */
[----:B-1----:R-:W-:Y:S05]  /*9ca0*/  @!P0 BRA `(.L_x_193) ;  /* 0xfffffffc00f08947 */ /* 0x002fea000383ffff */
[----:B------:R-:W-:Y:S05]  /*9cb0*/  BRA `(.L_x_220) ;  /* 0xfffffff4002c7947 */ /* 0x000fea000383ffff */
.L_x_194:
[----:B0-----:R0:W1:Y:S02]  /*9cc0*/  SYNCS.PHASECHK.TRANS64.TRYWAIT P0, [R6+URZ], R5 ;  /* 0x00000005060075a7 */ /* 0x001064000800017f */
[----:B-1----:R-:W-:Y:S05]  /*9cd0*/  @!P0 NANOSLEEP.SYNCS 0x989680 ;  /* 0x009896800000895d */ /* 0x002fea0003900000 */
[----:B------:R-:W1:Y:S02]  /*9ce0*/  @!P0 SYNCS.PHASECHK.TRANS64 P0, [R6+URZ], R5 ;  /* 0x00000005060085a7 */ /* 0x000e64000800007f */
[----:B-1----:R-:W-:Y:S05]  /*9cf0*/  @!P0 BRA `(.L_x_194) ;  /* 0xfffffffc00f08947 */ /* 0x002fea000383ffff */
[----:B------:R-:W-:Y:S05]  /*9d00*/  BRA `(.L_x_221) ;  /* 0xfffffff4003c7947 */ /* 0x000fea000383ffff */
.L_x_195:
[----:B0-----:R0:W1:Y:S02]  /*9d10*/  SYNCS.PHASECHK.TRANS64.TRYWAIT P0, [R9+URZ], R4 ;  /* 0x00000004090075a7 */ /* 0x001064000800017f */
[----:B-1----:R-:W-:Y:S05]  /*9d20*/  @!P0 NANOSLEEP.SYNCS 0x989680 ;  /* 0x009896800000895d */ /* 0x002fea0003900000 */
[----:B------:R-:W1:Y:S02]  /*9d30*/  @!P0 SYNCS.PHASECHK.TRANS64 P0, [R9+URZ], R4 ;  /* 0x00000004090085a7 */ /* 0x000e64000800007f */
[----:B-1----:R-:W-:Y:S05]  /*9d40*/  @!P0 BRA `(.L_x_195) ;  /* 0xfffffffc00f08947 */ /* 0x002fea000383ffff */
[----:B------:R-:W-:Y:S05]  /*9d50*/  BRA `(.L_x_222) ;  /* 0xfffffff4004c7947 */ /* 0x000fea000383ffff */
.L_x_196:
[----:B0-----:R0:W1:Y:S02]  /*9d60*/  SYNCS.PHASECHK.TRANS64.TRYWAIT P0, [R6+URZ], R5 ;  /* 0x00000005060075a7 */ /* 0x001064000800017f */
[----:B-1----:R-:W-:Y:S05]  /*9d70*/  @!P0 NANOSLEEP.SYNCS 0x989680 ;  /* 0x009896800000895d */ /* 0x002fea0003900000 */
[----:B------:R-:W1:Y:S02]  /*9d80*/  @!P0 SYNCS.PHASECHK.TRANS64 P0, [R6+URZ], R5 ;  /* 0x00000005060085a7 */ /* 0x000e64000800007f */
[----:B-1----:R-:W-:Y:S05]  /*9d90*/  @!P0 BRA `(.L_x_196) ;  /* 0xfffffffc00f08947 */ /* 0x002fea000383ffff */
[----:B------:R-:W-:Y:S05]  /*9da0*/  BRA `(.L_x_223) ;  /* 0xfffffff4005c7947 */ /* 0x000fea000383ffff */
.L_x_197:
[----:B0-----:R0:W1:Y:S02]  /*9db0*/  SYNCS.PHASECHK.TRANS64.TRYWAIT P0, [R9+URZ], R4 ;  /* 0x00000004090075a7 */ /* 0x001064000800017f */
[----:B-1----:R-:W-:Y:S05]  /*9dc0*/  @!P0 NANOSLEEP.SYNCS 0x989680 ;  /* 0x009896800000895d */ /* 0x002fea0003900000 */
[----:B------:R-:W1:Y:S02]  /*9dd0*/  @!P0 SYNCS.PHASECHK.TRANS64 P0, [R9+URZ], R4 ;  /* 0x00000004090085a7 */ /* 0x000e64000800007f */
[----:B-1----:R-:W-:Y:S05]  /*9de0*/  @!P0 BRA `(.L_x_197) ;  /* 0xfffffffc00f08947 */ /* 0x002fea000383ffff */
[----:B------:R-:W-:Y:S05]  /*9df0*/  BRA `(.L_x_224) ;  /* 0xfffffff4006c7947 */ /* 0x000fea000383ffff */
.L_x_198:
[----:B0-----:R0:W1:Y:S02]  /*9e00*/  SYNCS.PHASECHK.TRANS64.TRYWAIT P0, [R6+URZ], R5 ;  /* 0x00000005060075a7 */ /* 0x001064000800017f */
[----:B-1----:R-:W-:Y:S05]  /*9e10*/  @!P0 NANOSLEEP.SYNCS 0x989680 ;  /* 0x009896800000895d */ /* 0x002fea0003900000 */
[----:B------:R-:W1:Y:S02]  /*9e20*/  @!P0 SYNCS.PHASECHK.TRANS64 P0, [R6+URZ], R5 ;  /* 0x00000005060085a7 */ /* 0x000e64000800007f */
[----:B-1----:R-:W-:Y:S05]  /*9e30*/  @!P0 BRA `(.L_x_198) ;  /* 0xfffffffc00f08947 */ /* 0x002fea000383ffff */
[----:B------:R-:W-:Y:S05]  /*9e40*/  BRA `(.L_x_225) ;  /* 0xfffffff4007c7947 */ /* 0x000fea000383ffff */
.L_x_199:
[----:B0-----:R0:W1:Y:S02]  /*9e50*/  SYNCS.PHASECHK.TRANS64.TRYWAIT P0, [R9+URZ], R4 ;  /* 0x00000004090075a7 */ /* 0x001064000800017f */
[----:B-1----:R-:W-:Y:S05]  /*9e60*/  @!P0 NANOSLEEP.SYNCS 0x989680 ;  /* 0x009896800000895d */ /* 0x002fea0003900000 */
[----:B------:R-:W1:Y:S02]  /*9e70*/  @!P0 SYNCS.PHASECHK.TRANS64 P0, [R9+URZ], R4 ;  /* 0x00000004090085a7 */ /* 0x000e64000800007f */
[----:B-1----:R-:W-:Y:S05]  /*9e80*/  @!P0 BRA `(.L_x_199) ;  /* 0xfffffffc00f08947 */ /* 0x002fea000383ffff */
[----:B------:R-:W-:Y:S05]  /*9e90*/  BRA `(.L_x_226) ;  /* 0xfffffff4008c7947 */ /* 0x000fea000383ffff */
.L_x_200:
[----:B0-----:R0:W1:Y:S02]  /*9ea0*/  SYNCS.PHASECHK.TRANS64.TRYWAIT P0, [R6+URZ], R5 ;  /* 0x00000005060075a7 */ /* 0x001064000800017f */
[----:B-1----:R-:W-:Y:S05]  /*9eb0*/  @!P0 NANOSLEEP.SYNCS 0x989680 ;  /* 0x009896800000895d */ /* 0x002fea0003900000 */
[----:B------:R-:W1:Y:S02]  /*9ec0*/  @!P0 SYNCS.PHASECHK.TRANS64 P0, [R6+URZ], R5 ;  /* 0x00000005060085a7 */ /* 0x000e64000800007f */
[----:B-1----:R-:W-:Y:S05]  /*9ed0*/  @!P0 BRA `(.L_x_200) ;  /* 0xfffffffc00f08947 */ /* 0x002fea000383ffff */
[----:B------:R-:W-:Y:S05]  /*9ee0*/  BRA `(.L_x_227) ;  /* 0xfffffff4009c7947 */ /* 0x000fea000383ffff */
.L_x_201:
[----:B0-----:R0:W1:Y:S02]  /*9ef0*/  SYNCS.PHASECHK.TRANS64.TRYWAIT P0, [R9+URZ], R4 ;  /* 0x00000004090075a7 */ /* 0x001064000800017f */
[----:B-1----:R-:W-:Y:S05]  /*9f00*/  @!P0 NANOSLEEP.SYNCS 0x989680 ;  /* 0x009896800000895d */ /* 0x002fea0003900000 */
[----:B------:R-:W1:Y:S02]  /*9f10*/  @!P0 SYNCS.PHASECHK.TRANS64 P0, [R9+URZ], R4 ;  /* 0x00000004090085a7 */ /* 0x000e64000800007f */
[----:B-1----:R-:W-:Y:S05]  /*9f20*/  @!P0 BRA `(.L_x_201) ;  /* 0xfffffffc00f08947 */ /* 0x002fea000383ffff */
[----:B------:R-:W-:Y:S05]  /*9f30*/  BRA `(.L_x_228) ;  /* 0xfffffff400ac7947 */ /* 0x000fea000383ffff */
.L_x_202:
[----:B0-----:R0:W1:Y:S02]  /*9f40*/  SYNCS.PHASECHK.TRANS64.TRYWAIT P0, [R6+URZ], R5 ;  /* 0x00000005060075a7 */ /* 0x001064000800017f */
[----:B-1----:R-:W-:Y:S05]  /*9f50*/  @!P0 NANOSLEEP.SYNCS 0x989680 ;  /* 0x009896800000895d */ /* 0x002fea0003900000 */
[----:B------:R-:W1:Y:S02]  /*9f60*/  @!P0 SYNCS.PHASECHK.TRANS64 P0, [R6+URZ], R5 ;  /* 0x00000005060085a7 */ /* 0x000e64000800007f */
[----:B-1----:R-:W-:Y:S05]  /*9f70*/  @!P0 BRA `(.L_x_202) ;  /* 0xfffffffc00f08947 */ /* 0x002fea000383ffff */
[----:B------:R-:W-:Y:S05]  /*9f80*/  BRA `(.L_x_229) ;  /* 0xfffffff400bc7947 */ /* 0x000fea000383ffff */
.L_x_203:
[----:B0-----:R0:W1:Y:S02]  /*9f90*/  SYNCS.PHASECHK.TRANS64.TRYWAIT P0, [R9+URZ], R4 ;  /* 0x00000004090075a7 */ /* 0x001064000800017f */
[----:B-1----:R-:W-:Y:S05]  /*9fa0*/  @!P0 NANOSLEEP.SYNCS 0x989680 ;  /* 0x009896800000895d */ /* 0x002fea0003900000 */
[----:B------:R-:W1:Y:S02]  /*9fb0*/  @!P0 SYNCS.PHASECHK.TRANS64 P0, [R9+URZ], R4 ;  /* 0x00000004090085a7 */ /* 0x000e64000800007f */
[----:B-1----:R-:W-:Y:S05]  /*9fc0*/  @!P0 BRA `(.L_x_203) ;  /* 0xfffffffc00f08947 */ /* 0x002fea000383ffff */
[----:B------:R-:W-:Y:S05]  /*9fd0*/  BRA `(.L_x_230) ;  /* 0xfffffff400cc7947 */ /* 0x000fea000383ffff */
.L_x_204:
[----:B0-----:R0:W1:Y:S02]  /*9fe0*/  SYNCS.PHASECHK.TRANS64.TRYWAIT P0, [R6+URZ], R5 ;  /* 0x00000005060075a7 */ /* 0x001064000800017f */
[----:B-1----:R-:W-:Y:S05]  /*9ff0*/  @!P0 NANOSLEEP.SYNCS 0x989680 ;  /* 0x009896800000895d */ /* 0x002fea0003900000 */
[----:B------:R-:W1:Y:S02]  /*a000*/  @!P0 SYNCS.PHASECHK.TRANS64 P0, [R6+URZ], R5 ;  /* 0x00000005060085a7 */ /* 0x000e64000800007f */
[----:B-1----:R-:W-:Y:S05]  /*a010*/  @!P0 BRA `(.L_x_204) ;  /* 0xfffffffc00f08947 */ /* 0x002fea000383ffff */
[----:B------:R-:W-:Y:S05]  /*a020*/  BRA `(.L_x_231) ;  /* 0xfffffff400d47947 */ /* 0x000fea000383ffff */
.L_x_232:
[----:B------:R-:W-:-:S00]  /*a030*/  BRA `(.L_x_232) ;  /* 0xfffffffc00fc7947 */ /* 0x000fc0000383ffff */
[----:B------:R-:W-:-:S00]  /*a040*/  NOP ;  /* 0x0000000000007918 */ /* 0x000fc00000000000 */
        /* <DEDUP_REMOVED lines=11> */
.L_x_233:


//--------------------- .nv.shared._ZN7cutlass13device_kernelINS_4gemm6kernel13GemmUniversalIN4cute5tupleIJiiiiEEENS1_10collective13CollectiveMmaINS1_37MainloopSm90TmaGmmaWarpSpecializedFP8ILi18ENS5_IJNS4_1CILi1EEESB_SB_EEENS1_32KernelTmaWarpSpecializedPingpongEEENS5_IJNSA_ILi64EEENSA_ILi128EEESF_EEENS_12float_e4m3_tENS5_IJlSB_lEEESI_SJ_NS4_8TiledMMAINS4_8MMA_AtomIJNS4_4SM904GMMA31MMA_64x128x32_F32E4M3E4M3_SS_TNILNSN_7ScaleInE1ELSP_1EEEEEENS4_6LayoutISC_NS5_IJNSA_ILi0EEEST_ST_EEEEENS5_IJNS4_10UnderscoreESW_SW_EEEEENS4_13SM90_TMA_LOADENS4_14ComposedLayoutINS4_7SwizzleILi2ELi4ELi3EEENS4_18smem_ptr_flag_bitsILi8EEENSS_INS5_IJNSA_ILi8EEESF_EEENS5_IJSF_SB_EEEEEEEvNS4_8identityESZ_S19_vS1A_EENS_8epilogue10collective6detail29Sm90TmaWarpSpecializedAdapterINS1D_15DefaultEpilogueISI_SJ_SJ_NS1C_6thread17LinearCombinationISI_Li1EffLNS1H_9ScaleType4KindE0ELNS_15FloatRoundStyleE2ESI_EENS1_15EpilogueDefaultEEEEEvvEEEEvNT_6ParamsE --------------------------
	.section	.nv.shared._ZN7cutlass13device_kernelINS_4gemm6kernel13GemmUniversalIN4cute5tupleIJiiiiEEENS1_10collective13CollectiveMmaINS1_37MainloopSm90TmaGmmaWarpSpecializedFP8ILi18ENS5_IJNS4_1CILi1EEESB_SB_EEENS1_32KernelTmaWarpSpecializedPingpongEEENS5_IJNSA_ILi64EEENSA_ILi128EEESF_EEENS_12float_e4m3_tENS5_IJlSB_lEEESI_SJ_NS4_8TiledMMAINS4_8MMA_AtomIJNS4_4SM904GMMA31MMA_64x128x32_F32E4M3E4M3_SS_TNILNSN_7ScaleInE1ELSP_1EEEEEENS4_6LayoutISC_NS5_IJNSA_ILi0EEEST_ST_EEEEENS5_IJNS4_10UnderscoreESW_SW_EEEEENS4_13SM90_TMA_LOADENS4_14ComposedLayoutINS4_7SwizzleILi2ELi4ELi3EEENS4_18smem_ptr_flag_bitsILi8EEENSS_INS5_IJNSA_ILi8EEESF_EEENS5_IJSF_SB_EEEEEEEvNS4_8identityESZ_S19_vS1A_EENS_8epilogue10collective6detail29Sm90TmaWarpSpecializedAdapterINS1D_15DefaultEpilogueISI_SJ_SJ_NS1C_6thread17LinearCombinationISI_Li1EffLNS1H_9ScaleType4KindE0ELNS_15FloatRoundStyleE2ESI_EENS1_15EpilogueDefaultEEEEEvvEEEEvNT_6ParamsE,"aw",@nobits
	.sectionflags	@""
	.align	16
	.zero		1024


//--------------------- .nv.shared.reserved.0     --------------------------
	.section	.nv.shared.reserved.0,"aw",@nobits
	.weak		__nv_reservedSMEM_offset_0_alias
	.size		__nv_reservedSMEM_offset_0_alias, 0, 0
	.other		__nv_reservedSMEM_offset_0_alias,@"STO_CUDA_RESERVED_SHARED STV_DEFAULT"
__nv_reservedSMEM_offset_0_alias:
	.zero		0


//--------------------- .nv.global                --------------------------
	.section	.nv.global,"aw",@nobits
.nv.global:
	.type		_ZN40_INTERNAL_650b32ab_4_k_cu_b8f99293_221374cute1_E,@object
	.size		_ZN40_INTERNAL_650b32ab_4_k_cu_b8f99293_221374cute1_E,(_ZN40_INTERNAL_650b32ab_4_k_cu_b8f99293_221374cuda3std3__45__cpo6cbeginE - _ZN40_INTERNAL_650b32ab_4_k_cu_b8f99293_221374cute1_E)
_ZN40_INTERNAL_650b32ab_4_k_cu_b8f99293_221374cute1_E:
	.zero		1
	.type		_ZN40_INTERNAL_650b32ab_4_k_cu_b8f99293_221374cuda3std3__45__cpo6cbeginE,@object
	.size		_ZN40_INTERNAL_650b32ab_4_k_cu_b8f99293_221374cuda3std3__45__cpo6cbeginE,(_ZN40_INTERNAL_650b32ab_4_k_cu_b8f99293_221374cuda3std3__48in_placeE - _ZN40_INTERNAL_650b32ab_4_k_cu_b8f99293_221374cuda3std3__45__cpo6cbeginE)
_ZN40_INTERNAL_650b32ab_4_k_cu_b8f99293_221374cuda3std3__45__cpo6cbeginE:
	.zero		1
	.type		_ZN40_INTERNAL_650b32ab_4_k_cu_b8f99293_221374cuda3std3__48in_placeE,@object
	.size		_ZN40_INTERNAL_650b32ab_4_k_cu_b8f99293_221374cuda3std3__48in_placeE,(_ZN40_INTERNAL_650b32ab_4_k_cu_b8f99293_221374cuda3std6ranges3__45__cpo9iter_moveE - _ZN40_INTERNAL_650b32ab_4_k_cu_b8f99293_221374cuda3std3__48in_placeE)
_ZN40_INTERNAL_650b32ab_4_k_cu_b8f99293_221374cuda3std3__48in_placeE:
	.zero		1
	.type		_ZN40_INTERNAL_650b32ab_4_k_cu_b8f99293_221374cuda3std6ranges3__45__cpo9iter_moveE,@object
	.size		_ZN40_INTERNAL_650b32ab_4_k_cu_b8f99293_221374cuda3std6ranges3__45__cpo9iter_moveE,(_ZN40_INTERNAL_650b32ab_4_k_cu_b8f99293_221374cuda3std3__45__cpo5beginE - _ZN40_INTERNAL_650b32ab_4_k_cu_b8f99293_221374cuda3std6ranges3__45__cpo9iter_moveE)
_ZN40_INTERNAL_650b32ab_4_k_cu_b8f99293_221374cuda3std6ranges3__45__cpo9iter_moveE:
	.zero		1
	.type		_ZN40_INTERNAL_650b32ab_4_k_cu_b8f99293_221374cuda3std3__45__cpo5beginE,@object
	.size		_ZN40_INTERNAL_650b32ab_4_k_cu_b8f99293_221374cuda3std3__45__cpo5beginE,(_ZN40_INTERNAL_650b32ab_4_k_cu_b8f99293_221374cuda3std3__442_GLOBAL__N__650b32ab_4_k_cu_b8f99293_221376ignoreE - _ZN40_INTERNAL_650b32ab_4_k_cu_b8f99293_221374cuda3std3__45__cpo5beginE)
_ZN40_INTERNAL_650b32ab_4_k_cu_b8f99293_221374cuda3std3__45__cpo5beginE:
	.zero		1
	.type		_ZN40_INTERNAL_650b32ab_4_k_cu_b8f99293_221374cuda3std3__442_GLOBAL__N__650b32ab_4_k_cu_b8f99293_221376ignoreE,@object
	.size		_ZN40_INTERNAL_650b32ab_4_k_cu_b8f99293_221374cuda3std3__442_GLOBAL__N__650b32ab_4_k_cu_b8f99293_221376ignoreE,(_ZN40_INTERNAL_650b32ab_4_k_cu_b8f99293_221374cute7productE - _ZN40_INTERNAL_650b32ab_4_k_cu_b8f99293_221374cuda3std3__442_GLOBAL__N__650b32ab_4_k_cu_b8f99293_221376ignoreE)
_ZN40_INTERNAL_650b32ab_4_k_cu_b8f99293_221374cuda3std3__442_GLOBAL__N__650b32ab_4_k_cu_b8f99293_221376ignoreE:
	.zero		1
	.type		_ZN40_INTERNAL_650b32ab_4_k_cu_b8f99293_221374cute7productE,@object
	.size		_ZN40_INTERNAL_650b32ab_4_k_cu_b8f99293_221374cute7productE,(_ZN40_INTERNAL_650b32ab_4_k_cu_b8f99293_221374cuda3std3__45__cpo3endE - _ZN40_INTERNAL_650b32ab_4_k_cu_b8f99293_221374cute7productE)
_ZN40_INTERNAL_650b32ab_4_k_cu_b8f99293_221374cute7productE:
	.zero		1
	.type		_ZN40_INTERNAL_650b32ab_4_k_cu_b8f99293_221374cuda3std3__45__cpo3endE,@object
	.size		_ZN40_INTERNAL_650b32ab_4_k_cu_b8f99293_221374cuda3std3__45__cpo3endE,(_ZN40_INTERNAL_650b32ab_4_k_cu_b8f99293_221374cuda3std3__419piecewise_constructE - _ZN40_INTERNAL_650b32ab_4_k_cu_b8f99293_221374cuda3std3__45__cpo3endE)
_ZN40_INTERNAL_650b32ab_4_k_cu_b8f99293_221374cuda3std3__45__cpo3endE:
	.zero		1
	.type		_ZN40_INTERNAL_650b32ab_4_k_cu_b8f99293_221374cuda3std3__419piecewise_constructE,@object
	.size		_ZN40_INTERNAL_650b32ab_4_k_cu_b8f99293_221374cuda3std3__419piecewise_constructE,(_ZN40_INTERNAL_650b32ab_4_k_cu_b8f99293_221374cuda3std3__45__cpo4cendE - _ZN40_INTERNAL_650b32ab_4_k_cu_b8f99293_221374cuda3std3__419piecewise_constructE)
_ZN40_INTERNAL_650b32ab_4_k_cu_b8f99293_221374cuda3std3__419piecewise_constructE:
	.zero		1
	.type		_ZN40_INTERNAL_650b32ab_4_k_cu_b8f99293_221374cuda3std3__45__cpo4cendE,@object
	.size		_ZN40_INTERNAL_650b32ab_4_k_cu_b8f99293_221374cuda3std3__45__cpo4cendE,(_ZN40_INTERNAL_650b32ab_4_k_cu_b8f99293_221374cuda3std6ranges3__45__cpo4swapE - _ZN40_INTERNAL_650b32ab_4_k_cu_b8f99293_221374cuda3std3__45__cpo4cendE)
_ZN40_INTERNAL_650b32ab_4_k_cu_b8f99293_221374cuda3std3__45__cpo4cendE:
	.zero		1
	.type		_ZN40_INTERNAL_650b32ab_4_k_cu_b8f99293_221374cuda3std6ranges3__45__cpo4swapE,@object
	.size		_ZN40_INTERNAL_650b32ab_4_k_cu_b8f99293_221374cuda3std6ranges3__45__cpo4swapE,(.L_7 - _ZN40_INTERNAL_650b32ab_4_k_cu_b8f99293_221374cuda3std6ranges3__45__cpo4swapE)
_ZN40_INTERNAL_650b32ab_4_k_cu_b8f99293_221374cuda3std6ranges3__45__cpo4swapE:
	.zero		1
.L_7:


//--------------------- .nv.constant0._ZN7cutlass13device_kernelINS_4gemm6kernel13GemmUniversalIN4cute5tupleIJiiiiEEENS1_10collective13CollectiveMmaINS1_37MainloopSm90TmaGmmaWarpSpecializedFP8ILi18ENS5_IJNS4_1CILi1EEESB_SB_EEENS1_32KernelTmaWarpSpecializedPingpongEEENS5_IJNSA_ILi64EEENSA_ILi128EEESF_EEENS_12float_e4m3_tENS5_IJlSB_lEEESI_SJ_NS4_8TiledMMAINS4_8MMA_AtomIJNS4_4SM904GMMA31MMA_64x128x32_F32E4M3E4M3_SS_TNILNSN_7ScaleInE1ELSP_1EEEEEENS4_6LayoutISC_NS5_IJNSA_ILi0EEEST_ST_EEEEENS5_IJNS4_10UnderscoreESW_SW_EEEEENS4_13SM90_TMA_LOADENS4_14ComposedLayoutINS4_7SwizzleILi2ELi4ELi3EEENS4_18smem_ptr_flag_bitsILi8EEENSS_INS5_IJNSA_ILi8EEESF_EEENS5_IJSF_SB_EEEEEEEvNS4_8identityESZ_S19_vS1A_EENS_8epilogue10collective6detail29Sm90TmaWarpSpecializedAdapterINS1D_15DefaultEpilogueISI_SJ_SJ_NS1C_6thread17LinearCombinationISI_Li1EffLNS1H_9ScaleType4KindE0ELNS_15FloatRoundStyleE2ESI_EENS1_15EpilogueDefaultEEEEEvvEEEEvNT_6ParamsE --------------------------
	.section	.nv.constant0._ZN7cutlass13device_kernelINS_4gemm6kernel13GemmUniversalIN4cute5tupleIJiiiiEEENS1_10collective13CollectiveMmaINS1_37MainloopSm90TmaGmmaWarpSpecializedFP8ILi18ENS5_IJNS4_1CILi1EEESB_SB_EEENS1_32KernelTmaWarpSpecializedPingpongEEENS5_IJNSA_ILi64EEENSA_ILi128EEESF_EEENS_12float_e4m3_tENS5_IJlSB_lEEESI_SJ_NS4_8TiledMMAINS4_8MMA_AtomIJNS4_4SM904GMMA31MMA_64x128x32_F32E4M3E4M3_SS_TNILNSN_7ScaleInE1ELSP_1EEEEEENS4_6LayoutISC_NS5_IJNSA_ILi0EEEST_ST_EEEEENS5_IJNS4_10UnderscoreESW_SW_EEEEENS4_13SM90_TMA_LOADENS4_14ComposedLayoutINS4_7SwizzleILi2ELi4ELi3EEENS4_18smem_ptr_flag_bitsILi8EEENSS_INS5_IJNSA_ILi8EEESF_EEENS5_IJSF_SB_EEEEEEEvNS4_8identityESZ_S19_vS1A_EENS_8epilogue10collective6detail29Sm90TmaWarpSpecializedAdapterINS1D_15DefaultEpilogueISI_SJ_SJ_NS1C_6thread17LinearCombinationISI_Li1EffLNS1H_9ScaleType4KindE0ELNS_15FloatRoundStyleE2ESI_EENS1_15EpilogueDefaultEEEEEvvEEEEvNT_6ParamsE,"a",@progbits
	.sectionflags	@""
	.align	4
.nv.constant0._ZN7cutlass13device_kernelINS_4gemm6kernel13GemmUniversalIN4cute5tupleIJiiiiEEENS1_10collective13CollectiveMmaINS1_37MainloopSm90TmaGmmaWarpSpecializedFP8ILi18ENS5_IJNS4_1CILi1EEESB_SB_EEENS1_32KernelTmaWarpSpecializedPingpongEEENS5_IJNSA_ILi64EEENSA_ILi128EEESF_EEENS_12float_e4m3_tENS5_IJlSB_lEEESI_SJ_NS4_8TiledMMAINS4_8MMA_AtomIJNS4_4SM904GMMA31MMA_64x128x32_F32E4M3E4M3_SS_TNILNSN_7ScaleInE1ELSP_1EEEEEENS4_6LayoutISC_NS5_IJNSA_ILi0EEEST_ST_EEEEENS5_IJNS4_10UnderscoreESW_SW_EEEEENS4_13SM90_TMA_LOADENS4_14ComposedLayoutINS4_7SwizzleILi2ELi4ELi3EEENS4_18smem_ptr_flag_bitsILi8EEENSS_INS5_IJNSA_ILi8EEESF_EEENS5_IJSF_SB_EEEEEEEvNS4_8identityESZ_S19_vS1A_EENS_8epilogue10collective6detail29Sm90TmaWarpSpecializedAdapterINS1D_15DefaultEpilogueISI_SJ_SJ_NS1C_6thread17LinearCombinationISI_Li1EffLNS1H_9ScaleType4KindE0ELNS_15FloatRoundStyleE2ESI_EENS1_15EpilogueDefaultEEEEEvvEEEEvNT_6ParamsE:
	.zero		1664


//--------------------- SYMBOLS --------------------------

	.type		.nv.reservedSmem.offset0,@object
	.size		.nv.reservedSmem.offset0,0x4
